	.target	sm_90a

	.elftype	@"ET_EXEC"


//--------------------- .note.nv.tkinfo           --------------------------
	.section	.note.nv.tkinfo,"",@"SHT_NOTE"
	.sectionflags	@"SHF_NOTE_NV_TKINFO"
	.tkinfo
        /*0018*/ 	.word	0x00000002
        /*0030*/ 	.string	""
        /*0030*/ 	.string	"ptxas"
        /*0030*/ 	.string	"Cuda compilation tools, release 13.0, V13.0.88"
        /*0030*/ 	.string	"Build cuda_13.0.r13.0/compiler.36424714_0"
        /*0030*/ 	.string	"-arch sm_90a -m 64 "



//--------------------- .note.nv.cuinfo           --------------------------
	.section	.note.nv.cuinfo,"",@"SHT_NOTE"
	.sectionflags	@"SHF_NOTE_NV_CUINFO"
        /*0018*/ 	.short	0x0002
        /*001a*/ 	.short	0x005a
        /*001c*/ 	.short	0x0082
	.zero		2


//--------------------- .nv.info                  --------------------------
	.section	.nv.info,"",@"SHT_CUDA_INFO"
	.align	4


	//----- nvinfo : EIATTR_REGCOUNT
	.align		4
        /*0000*/ 	.byte	0x04, 0x2f
        /*0002*/ 	.short	(.L_15 - .L_14)
	.align		4
.L_14:
        /*0004*/ 	.word	index@(_ZN7cutlass13device_kernelINS_4gemm6kernel13GemmUniversalIN4cute5tupleIJiiiiEEENS1_10collective13CollectiveMmaINS1_34MainloopSm90TmaGmmaWarpSpecializedILi7ENS5_IJNS4_1CILi1EEESB_SB_EEENS1_35KernelTmaWarpSpecializedCooperativeEEENS5_IJNSA_ILi192EEENSA_ILi48EEENSA_ILi64EEEEEENS_6half_tENS5_IJlSB_lEEESJ_SK_NS4_8TiledMMAINS4_8MMA_AtomIJNS4_4SM904GMMA25MMA_64x16x16_F32F16F16_SSILNSO_5MajorE0ELSQ_0ELNSO_7ScaleInE1ELSR_1EEEEEENS4_6LayoutINS5_IJNSA_ILi2EEESB_SB_EEENS5_IJSB_NSA_ILi0EEESX_EEEEENS5_IJNS4_10UnderscoreES10_S10_EEEEENS4_13SM90_TMA_LOADENS4_14ComposedLayoutINS4_7SwizzleILi3ELi4ELi3EEENS4_18smem_ptr_flag_bitsILi16EEENSU_INS5_IJNSA_ILi8EEESH_EEENS5_IJSH_SB_EEEEEEEvNS4_8identityES13_S1D_vS1E_EENS_8epilogue10collective6detail29Sm90TmaWarpSpecializedAdapterINS1H_15DefaultEpilogueISJ_SK_SK_NS1G_6thread17LinearCombinationISJ_Li1EffLNS1L_9ScaleType4KindE0ELNS_15FloatRoundStyleE2ESJ_EENS1_15EpilogueDefaultEEEEEvvEEEEvNT_6ParamsE)
        /*0008*/ 	.word	0x000000a8


	//----- nvinfo : EIATTR_FRAME_SIZE
	.align		4
.L_15:
        /*000c*/ 	.byte	0x04, 0x11
        /*000e*/ 	.short	(.L_17 - .L_16)
	.align		4
.L_16:
        /*0010*/ 	.word	index@(_ZN7cutlass13device_kernelINS_4gemm6kernel13GemmUniversalIN4cute5tupleIJiiiiEEENS1_10collective13CollectiveMmaINS1_34MainloopSm90TmaGmmaWarpSpecializedILi7ENS5_IJNS4_1CILi1EEESB_SB_EEENS1_35KernelTmaWarpSpecializedCooperativeEEENS5_IJNSA_ILi192EEENSA_ILi48EEENSA_ILi64EEEEEENS_6half_tENS5_IJlSB_lEEESJ_SK_NS4_8TiledMMAINS4_8MMA_AtomIJNS4_4SM904GMMA25MMA_64x16x16_F32F16F16_SSILNSO_5MajorE0ELSQ_0ELNSO_7ScaleInE1ELSR_1EEEEEENS4_6LayoutINS5_IJNSA_ILi2EEESB_SB_EEENS5_IJSB_NSA_ILi0EEESX_EEEEENS5_IJNS4_10UnderscoreES10_S10_EEEEENS4_13SM90_TMA_LOADENS4_14ComposedLayoutINS4_7SwizzleILi3ELi4ELi3EEENS4_18smem_ptr_flag_bitsILi16EEENSU_INS5_IJNSA_ILi8EEESH_EEENS5_IJSH_SB_EEEEEEEvNS4_8identityES13_S1D_vS1E_EENS_8epilogue10collective6detail29Sm90TmaWarpSpecializedAdapterINS1H_15DefaultEpilogueISJ_SK_SK_NS1G_6thread17LinearCombinationISJ_Li1EffLNS1L_9ScaleType4KindE0ELNS_15FloatRoundStyleE2ESJ_EENS1_15EpilogueDefaultEEEEEvvEEEEvNT_6ParamsE)
        /*0014*/ 	.word	0x00000000


	//----- nvinfo : EIATTR_MIN_STACK_SIZE
	.align		4
.L_17:
        /*0018*/ 	.byte	0x04, 0x12
        /*001a*/ 	.short	(.L_19 - .L_18)
	.align		4
.L_18:
        /*001c*/ 	.word	index@(_ZN7cutlass13device_kernelINS_4gemm6kernel13GemmUniversalIN4cute5tupleIJiiiiEEENS1_10collective13CollectiveMmaINS1_34MainloopSm90TmaGmmaWarpSpecializedILi7ENS5_IJNS4_1CILi1EEESB_SB_EEENS1_35KernelTmaWarpSpecializedCooperativeEEENS5_IJNSA_ILi192EEENSA_ILi48EEENSA_ILi64EEEEEENS_6half_tENS5_IJlSB_lEEESJ_SK_NS4_8TiledMMAINS4_8MMA_AtomIJNS4_4SM904GMMA25MMA_64x16x16_F32F16F16_SSILNSO_5MajorE0ELSQ_0ELNSO_7ScaleInE1ELSR_1EEEEEENS4_6LayoutINS5_IJNSA_ILi2EEESB_SB_EEENS5_IJSB_NSA_ILi0EEESX_EEEEENS5_IJNS4_10UnderscoreES10_S10_EEEEENS4_13SM90_TMA_LOADENS4_14ComposedLayoutINS4_7SwizzleILi3ELi4ELi3EEENS4_18smem_ptr_flag_bitsILi16EEENSU_INS5_IJNSA_ILi8EEESH_EEENS5_IJSH_SB_EEEEEEEvNS4_8identityES13_S1D_vS1E_EENS_8epilogue10collective6detail29Sm90TmaWarpSpecializedAdapterINS1H_15DefaultEpilogueISJ_SK_SK_NS1G_6thread17LinearCombinationISJ_Li1EffLNS1L_9ScaleType4KindE0ELNS_15FloatRoundStyleE2ESJ_EENS1_15EpilogueDefaultEEEEEvvEEEEvNT_6ParamsE)
        /*0020*/ 	.word	0x00000000
.L_19:


//--------------------- .nv.compat                --------------------------
	.section	.nv.compat,"",@"SHT_CUDA_COMPAT_INFO"
	.align	4
        /*0000*/ 	.byte	0x02, 0x09, 0x01, 0x00, 0x02, 0x02, 0x04, 0x00, 0x02, 0x05, 0x05, 0x00, 0x03, 0x07, 0x01, 0x01
        /*0010*/ 	.byte	0x02, 0x03, 0x01, 0x00, 0x02, 0x06, 0x01, 0x00, 0x04, 0x0b, 0x08, 0x00, 0x00, 0x00, 0x00, 0x00
        /*0020*/ 	.byte	0x00, 0x00, 0x00, 0x00


//--------------------- .nv.info._ZN7cutlass13device_kernelINS_4gemm6kernel13GemmUniversalIN4cute5tupleIJiiiiEEENS1_10collective13CollectiveMmaINS1_34MainloopSm90TmaGmmaWarpSpecializedILi7ENS5_IJNS4_1CILi1EEESB_SB_EEENS1_35KernelTmaWarpSpecializedCooperativeEEENS5_IJNSA_ILi192EEENSA_ILi48EEENSA_ILi64EEEEEENS_6half_tENS5_IJlSB_lEEESJ_SK_NS4_8TiledMMAINS4_8MMA_AtomIJNS4_4SM904GMMA25MMA_64x16x16_F32F16F16_SSILNSO_5MajorE0ELSQ_0ELNSO_7ScaleInE1ELSR_1EEEEEENS4_6LayoutINS5_IJNSA_ILi2EEESB_SB_EEENS5_IJSB_NSA_ILi0EEESX_EEEEENS5_IJNS4_10UnderscoreES10_S10_EEEEENS4_13SM90_TMA_LOADENS4_14ComposedLayoutINS4_7SwizzleILi3ELi4ELi3EEENS4_18smem_ptr_flag_bitsILi16EEENSU_INS5_IJNSA_ILi8EEESH_EEENS5_IJSH_SB_EEEEEEEvNS4_8identityES13_S1D_vS1E_EENS_8epilogue10collective6detail29Sm90TmaWarpSpecializedAdapterINS1H_15DefaultEpilogueISJ_SK_SK_NS1G_6thread17LinearCombinationISJ_Li1EffLNS1L_9ScaleType4KindE0ELNS_15FloatRoundStyleE2ESJ_EENS1_15EpilogueDefaultEEEEEvvEEEEvNT_6ParamsE --------------------------
	.section	.nv.info._ZN7cutlass13device_kernelINS_4gemm6kernel13GemmUniversalIN4cute5tupleIJiiiiEEENS1_10collective13CollectiveMmaINS1_34MainloopSm90TmaGmmaWarpSpecializedILi7ENS5_IJNS4_1CILi1EEESB_SB_EEENS1_35KernelTmaWarpSpecializedCooperativeEEENS5_IJNSA_ILi192EEENSA_ILi48EEENSA_ILi64EEEEEENS_6half_tENS5_IJlSB_lEEESJ_SK_NS4_8TiledMMAINS4_8MMA_AtomIJNS4_4SM904GMMA25MMA_64x16x16_F32F16F16_SSILNSO_5MajorE0ELSQ_0ELNSO_7ScaleInE1ELSR_1EEEEEENS4_6LayoutINS5_IJNSA_ILi2EEESB_SB_EEENS5_IJSB_NSA_ILi0EEESX_EEEEENS5_IJNS4_10UnderscoreES10_S10_EEEEENS4_13SM90_TMA_LOADENS4_14ComposedLayoutINS4_7SwizzleILi3ELi4ELi3EEENS4_18smem_ptr_flag_bitsILi16EEENSU_INS5_IJNSA_ILi8EEESH_EEENS5_IJSH_SB_EEEEEEEvNS4_8identityES13_S1D_vS1E_EENS_8epilogue10collective6detail29Sm90TmaWarpSpecializedAdapterINS1H_15DefaultEpilogueISJ_SK_SK_NS1G_6thread17LinearCombinationISJ_Li1EffLNS1L_9ScaleType4KindE0ELNS_15FloatRoundStyleE2ESJ_EENS1_15EpilogueDefaultEEEEEvvEEEEvNT_6ParamsE,"",@"SHT_CUDA_INFO"
	.sectionflags	@""
	.align	4


	//----- nvinfo : EIATTR_CUDA_API_VERSION
	.align		4
        /*0000*/ 	.byte	0x04, 0x37
        /*0002*/ 	.short	(.L_21 - .L_20)
.L_20:
        /*0004*/ 	.word	0x00000082


	//----- nvinfo : EIATTR_KPARAM_INFO
	.align		4
.L_21:
        /*0008*/ 	.byte	0x04, 0x17
        /*000a*/ 	.short	(.L_23 - .L_22)
.L_22:
        /*000c*/ 	.word	0x00000000
        /*0010*/ 	.short	0x0000
        /*0012*/ 	.short	0x0070
        /*0014*/ 	.byte	0x00, 0xf0, 0x01, 0x10


	//----- nvinfo : EIATTR_SPARSE_MMA_MASK
	.align		4
.L_23:
        /*0018*/ 	.byte	0x03, 0x50
        /*001a*/ 	.short	0x0000


	//----- nvinfo : EIATTR_MAXREG_COUNT
	.align		4
        /*001c*/ 	.byte	0x03, 0x1b
        /*001e*/ 	.short	0x00a8


	//----- nvinfo : EIATTR_NUM_BARRIERS
	.align		4
        /*0020*/ 	.byte	0x02, 0x4c
        /*0022*/ 	.byte	0x01
	.zero		1


	//----- nvinfo : EIATTR_EXTERNS
	.align		4
        /*0024*/ 	.byte	0x04, 0x0f
        /*0026*/ 	.short	(.L_25 - .L_24)


	//   ....[0]....
	.align		4
.L_24:
        /*0028*/ 	.word	index@(__assertfail)


	//----- nvinfo : EIATTR_MERCURY_ISA_VERSION
	.align		4
.L_25:
        /*002c*/ 	.byte	0x03, 0x5f
        /*002e*/ 	.short	0x0101


	//----- nvinfo : EIATTR_INT_WARP_WIDE_INSTR_OFFSETS
	.align		4
        /*0030*/ 	.byte	0x04, 0x31
        /*0032*/ 	.short	(.L_27 - .L_26)


	//   ....[0]....
.L_26:
        /*0034*/ 	.word	0x00000410


	//   ....[1]....
        /*0038*/ 	.word	0x00000440


	//   ....[2]....
        /*003c*/ 	.word	0x00000520


	//----- nvinfo : EIATTR_COOP_GROUP_MASK_REGIDS
	.align		4
.L_27:
        /*0040*/ 	.byte	0x04, 0x29
        /*0042*/ 	.short	(.L_29 - .L_28)


	//   ....[0]....
.L_28:
        /*0044*/ 	.word	0xffffffff


	//   ....[1]....
        /*0048*/ 	.word	0xffffffff


	//   ....[2]....
        /*004c*/ 	.word	0xffffffff


	//   ....[3]....
        /*0050*/ 	.word	0xffffffff


	//   ....[4]....
        /*0054*/ 	.word	0xffffffff


	//----- nvinfo : EIATTR_COOP_GROUP_INSTR_OFFSETS
	.align		4
.L_29:
        /*0058*/ 	.byte	0x04, 0x28
        /*005a*/ 	.short	(.L_31 - .L_30)


	//   ....[0]....
.L_30:
        /*005c*/ 	.word	0x00000060


	//   ....[1]....
        /*0060*/ 	.word	0x00000070


	//   ....[2]....
        /*0064*/ 	.word	0x00000130


	//   ....[3]....
        /*0068*/ 	.word	0x00000320


	//   ....[4]....
        /*006c*/ 	.word	0x00000fd0


	//----- nvinfo : EIATTR_REG_RECONFIG
	.align		4
.L_31:
        /*0070*/ 	.byte	0x01, 0x54
	.zero		2


	//----- nvinfo : EIATTR_SYSCALL_OFFSETS
	.align		4
        /*0074*/ 	.byte	0x04, 0x46
        /*0076*/ 	.short	(.L_33 - .L_32)


	//   ....[0]....
.L_32:
        /*0078*/ 	.word	0x000011a0


	//----- nvinfo : EIATTR_MBARRIER_INSTR_OFFSETS
	.align		4
.L_33:
        /*007c*/ 	.byte	0x04, 0x39
        /*007e*/ 	.short	(.L_35 - .L_34)


	//   ....[0]....
.L_34:
        /*0080*/ 	.word	0x00000230
        /*0084*/ 	.word	0x000000ff
        /*0088*/ 	.word	0x00000000
        /*008c*/ 	.short	0x0100
        /*008e*/ 	.byte	0x08
	.zero		1


	//   ....[1]....
        /*0090*/ 	.word	0x00000240
        /*0094*/ 	.word	0x000000ff
        /*0098*/ 	.word	0x00000038
        /*009c*/ 	.short	0x0100
        /*009e*/ 	.byte	0x08
	.zero		1


	//   ....[2]....
        /*00a0*/ 	.word	0x00000250
        /*00a4*/ 	.word	0x000000ff
        /*00a8*/ 	.word	0x00000008
        /*00ac*/ 	.short	0x0100
        /*00ae*/ 	.byte	0x08
	.zero		1


	//   ....[3]....
        /*00b0*/ 	.word	0x00000260
        /*00b4*/ 	.word	0x000000ff
        /*00b8*/ 	.word	0x00000040
        /*00bc*/ 	.short	0x0100
        /*00be*/ 	.byte	0x08
	.zero		1


	//   ....[4]....
        /*00c0*/ 	.word	0x00000270
        /*00c4*/ 	.word	0x000000ff
        /*00c8*/ 	.word	0x00000010
        /*00cc*/ 	.short	0x0100
        /*00ce*/ 	.byte	0x08
	.zero		1


	//   ....[5]....
        /*00d0*/ 	.word	0x00000280
        /*00d4*/ 	.word	0x000000ff
        /*00d8*/ 	.word	0x00000048
        /*00dc*/ 	.short	0x0100
        /*00de*/ 	.byte	0x08
	.zero		1


	//   ....[6]....
        /*00e0*/ 	.word	0x00000290
        /*00e4*/ 	.word	0x000000ff
        /*00e8*/ 	.word	0x00000018
        /*00ec*/ 	.short	0x0100
        /*00ee*/ 	.byte	0x08
	.zero		1


	//   ....[7]....
        /*00f0*/ 	.word	0x000002a0
        /*00f4*/ 	.word	0x000000ff
        /*00f8*/ 	.word	0x00000050
        /*00fc*/ 	.short	0x0100
        /*00fe*/ 	.byte	0x08
	.zero		1


	//   ....[8]....
        /*0100*/ 	.word	0x000002b0
        /*0104*/ 	.word	0x000000ff
        /*0108*/ 	.word	0x00000020
        /*010c*/ 	.short	0x0100
        /*010e*/ 	.byte	0x08
	.zero		1


	//   ....[9]....
        /*0110*/ 	.word	0x000002c0
        /*0114*/ 	.word	0x000000ff
        /*0118*/ 	.word	0x00000058
        /*011c*/ 	.short	0x0100
        /*011e*/ 	.byte	0x08
	.zero		1


	//   ....[10]....
        /*0120*/ 	.word	0x000002d0
        /*0124*/ 	.word	0x000000ff
        /*0128*/ 	.word	0x00000028
        /*012c*/ 	.short	0x0100
        /*012e*/ 	.byte	0x08
	.zero		1


	//   ....[11]....
        /*0130*/ 	.word	0x000002e0
        /*0134*/ 	.word	0x000000ff
        /*0138*/ 	.word	0x00000060
        /*013c*/ 	.short	0x0100
        /*013e*/ 	.byte	0x08
	.zero		1


	//   ....[12]....
        /*0140*/ 	.word	0x000002f0
        /*0144*/ 	.word	0x000000ff
        /*0148*/ 	.word	0x00000030
        /*014c*/ 	.short	0x0100
        /*014e*/ 	.byte	0x08
	.zero		1


	//   ....[13]....
        /*0150*/ 	.word	0x00000300
        /*0154*/ 	.word	0x000000ff
        /*0158*/ 	.word	0x00000068
        /*015c*/ 	.short	0x0100
        /*015e*/ 	.byte	0x08
	.zero		1


	//   ....[14]....
        /*0160*/ 	.word	0x00000590
        /*0164*/ 	.word	0x000000ff
        /*0168*/ 	.word	0x00000080
        /*016c*/ 	.short	0x0100
        /*016e*/ 	.byte	0x06
	.zero		1


	//   ....[15]....
        /*0170*/ 	.word	0x000005f0
        /*0174*/ 	.word	0x000000ff
        /*0178*/ 	.word	0x00000088
        /*017c*/ 	.short	0x0100
        /*017e*/ 	.byte	0x06
	.zero		1


	//   ....[16]....
        /*0180*/ 	.word	0x00001220
        /*0184*/ 	.word	0x00000003
        /*0188*/ 	.word	0x00000000
        /*018c*/ 	.short	0x010a
        /*018e*/ 	.byte	0x3f
	.zero		1


	//   ....[17]....
        /*0190*/ 	.word	0x00001260
        /*0194*/ 	.word	0x00000003
        /*0198*/ 	.word	0x00000000
        /*019c*/ 	.short	0x010a
        /*019e*/ 	.byte	0x3f
	.zero		1


	//   ....[18]....
        /*01a0*/ 	.word	0x00001d70
        /*01a4*/ 	.word	0x000000ff
        /*01a8*/ 	.word	0x00000000
        /*01ac*/ 	.short	0x010a
        /*01ae*/ 	.byte	0x08
	.zero		1


	//   ....[19]....
        /*01b0*/ 	.word	0x00001db0
        /*01b4*/ 	.word	0x000000ff
        /*01b8*/ 	.word	0x00000000
        /*01bc*/ 	.short	0x010a
        /*01be*/ 	.byte	0x08
	.zero		1


	//   ....[20]....
        /*01c0*/ 	.word	0x00002790
        /*01c4*/ 	.word	0x000000ff
        /*01c8*/ 	.word	0x00000000
        /*01cc*/ 	.short	0x0101
        /*01ce*/ 	.byte	0x07
	.zero		1


	//   ....[21]....
        /*01d0*/ 	.word	0x000029b0
        /*01d4*/ 	.word	0x000000ff
        /*01d8*/ 	.word	0x00000000
        /*01dc*/ 	.short	0x0101
        /*01de*/ 	.byte	0x04
	.zero		1


	//   ....[22]....
        /*01e0*/ 	.word	0x00006fd0
        /*01e4*/ 	.word	0x0000000e
        /*01e8*/ 	.word	0x00000038
        /*01ec*/ 	.short	0x010a
        /*01ee*/ 	.byte	0x3f
	.zero		1


	//   ....[23]....
        /*01f0*/ 	.word	0x000073b0
        /*01f4*/ 	.word	0x00000006
        /*01f8*/ 	.word	0x00000088
        /*01fc*/ 	.short	0x0101
        /*01fe*/ 	.byte	0x3f
	.zero		1


	//   ....[24]....
        /*0200*/ 	.word	0x00007aa0
        /*0204*/ 	.word	0x00000007
        /*0208*/ 	.word	0x00000000
        /*020c*/ 	.short	0x010a
        /*020e*/ 	.byte	0x3f
	.zero		1


	//   ....[25]....
        /*0210*/ 	.word	0x00007b20
        /*0214*/ 	.word	0x00000009
        /*0218*/ 	.word	0x00000000
        /*021c*/ 	.short	0x010a
        /*021e*/ 	.byte	0x3f
	.zero		1


	//   ....[26]....
        /*0220*/ 	.word	0x00007bb0
        /*0224*/ 	.word	0x00000006
        /*0228*/ 	.word	0x00000000
        /*022c*/ 	.short	0x010a
        /*022e*/ 	.byte	0x3f
	.zero		1


	//   ....[27]....
        /*0230*/ 	.word	0x00007c40
        /*0234*/ 	.word	0x00000009
        /*0238*/ 	.word	0x00000000
        /*023c*/ 	.short	0x010a
        /*023e*/ 	.byte	0x3f
	.zero		1


	//   ....[28]....
        /*0240*/ 	.word	0x00007cd0
        /*0244*/ 	.word	0x00000006
        /*0248*/ 	.word	0x00000000
        /*024c*/ 	.short	0x010a
        /*024e*/ 	.byte	0x3f
	.zero		1


	//   ....[29]....
        /*0250*/ 	.word	0x00007d60
        /*0254*/ 	.word	0x00000009
        /*0258*/ 	.word	0x00000000
        /*025c*/ 	.short	0x010a
        /*025e*/ 	.byte	0x3f
	.zero		1


	//   ....[30]....
        /*0260*/ 	.word	0x00007df0
        /*0264*/ 	.word	0x00000003
        /*0268*/ 	.word	0x00000000
        /*026c*/ 	.short	0x010a
        /*026e*/ 	.byte	0x3f
	.zero		1


	//   ....[31]....
        /*0270*/ 	.word	0x00007e50
        /*0274*/ 	.word	0x00000003
        /*0278*/ 	.word	0x00000000
        /*027c*/ 	.short	0x010a
        /*027e*/ 	.byte	0x3f
	.zero		1


	//   ....[32]....
        /*0280*/ 	.word	0x00007eb0
        /*0284*/ 	.word	0x00000004
        /*0288*/ 	.word	0x00000000
        /*028c*/ 	.short	0x010a
        /*028e*/ 	.byte	0x3f
	.zero		1


	//   ....[33]....
        /*0290*/ 	.word	0x00007f80
        /*0294*/ 	.word	0x0000000e
        /*0298*/ 	.word	0x00000038
        /*029c*/ 	.short	0x010a
        /*029e*/ 	.byte	0x3f
	.zero		1


	//   ....[34]....
        /*02a0*/ 	.word	0x00008050
        /*02a4*/ 	.word	0x00000007
        /*02a8*/ 	.word	0x00000000
        /*02ac*/ 	.short	0x010a
        /*02ae*/ 	.byte	0x3f
	.zero		1


	//   ....[35]....
        /*02b0*/ 	.word	0x000080a0
        /*02b4*/ 	.word	0x00000009
        /*02b8*/ 	.word	0x00000000
        /*02bc*/ 	.short	0x010a
        /*02be*/ 	.byte	0x3f
	.zero		1


	//   ....[36]....
        /*02c0*/ 	.word	0x000080f0
        /*02c4*/ 	.word	0x00000006
        /*02c8*/ 	.word	0x00000000
        /*02cc*/ 	.short	0x010a
        /*02ce*/ 	.byte	0x3f
	.zero		1


	//   ....[37]....
        /*02d0*/ 	.word	0x00008140
        /*02d4*/ 	.word	0x00000009
        /*02d8*/ 	.word	0x00000000
        /*02dc*/ 	.short	0x010a
        /*02de*/ 	.byte	0x3f
	.zero		1


	//   ....[38]....
        /*02e0*/ 	.word	0x00008190
        /*02e4*/ 	.word	0x00000006
        /*02e8*/ 	.word	0x00000000
        /*02ec*/ 	.short	0x010a
        /*02ee*/ 	.byte	0x3f
	.zero		1


	//   ....[39]....
        /*02f0*/ 	.word	0x000081e0
        /*02f4*/ 	.word	0x00000009
        /*02f8*/ 	.word	0x00000000
        /*02fc*/ 	.short	0x010a
        /*02fe*/ 	.byte	0x3f
	.zero		1


	//----- nvinfo : EIATTR_NUM_MBARRIERS
	.align		4
.L_35:
        /*0300*/ 	.byte	0x03, 0x38
        /*0302*/ 	.short	0x0010


	//----- nvinfo : EIATTR_EXIT_INSTR_OFFSETS
	.align		4
        /*0304*/ 	.byte	0x04, 0x1c
        /*0306*/ 	.short	(.L_37 - .L_36)


	//   ....[0]....
.L_36:
        /*0308*/ 	.word	0x00000640


	//   ....[1]....
        /*030c*/ 	.word	0x00000f00


	//   ....[2]....
        /*0310*/ 	.word	0x00006640


	//   ....[3]....
        /*0314*/ 	.word	0x00006c70


	//   ....[4]....
        /*0318*/ 	.word	0x00007e40


	//----- nvinfo : EIATTR_MAX_THREADS
	.align		4
.L_37:
        /*031c*/ 	.byte	0x04, 0x05
        /*031e*/ 	.short	(.L_39 - .L_38)
.L_38:
        /*0320*/ 	.word	0x00000180
        /*0324*/ 	.word	0x00000001
        /*0328*/ 	.word	0x00000001


	//----- nvinfo : EIATTR_CRS_STACK_SIZE
	.align		4
.L_39:
        /*032c*/ 	.byte	0x04, 0x1e
        /*032e*/ 	.short	(.L_41 - .L_40)
.L_40:
        /*0330*/ 	.word	0x00000000


	//----- nvinfo : EIATTR_CBANK_PARAM_SIZE
	.align		4
.L_41:
        /*0334*/ 	.byte	0x03, 0x19
        /*0336*/ 	.short	0x0470


	//----- nvinfo : EIATTR_PARAM_CBANK
	.align		4
        /*0338*/ 	.byte	0x04, 0x0a
        /*033a*/ 	.short	(.L_43 - .L_42)
	.align		4
.L_42:
        /*033c*/ 	.word	index@(.nv.constant0._ZN7cutlass13device_kernelINS_4gemm6kernel13GemmUniversalIN4cute5tupleIJiiiiEEENS1_10collective13CollectiveMmaINS1_34MainloopSm90TmaGmmaWarpSpecializedILi7ENS5_IJNS4_1CILi1EEESB_SB_EEENS1_35KernelTmaWarpSpecializedCooperativeEEENS5_IJNSA_ILi192EEENSA_ILi48EEENSA_ILi64EEEEEENS_6half_tENS5_IJlSB_lEEESJ_SK_NS4_8TiledMMAINS4_8MMA_AtomIJNS4_4SM904GMMA25MMA_64x16x16_F32F16F16_SSILNSO_5MajorE0ELSQ_0ELNSO_7ScaleInE1ELSR_1EEEEEENS4_6LayoutINS5_IJNSA_ILi2EEESB_SB_EEENS5_IJSB_NSA_ILi0EEESX_EEEEENS5_IJNS4_10UnderscoreES10_S10_EEEEENS4_13SM90_TMA_LOADENS4_14ComposedLayoutINS4_7SwizzleILi3ELi4ELi3EEENS4_18smem_ptr_flag_bitsILi16EEENSU_INS5_IJNSA_ILi8EEESH_EEENS5_IJSH_SB_EEEEEEEvNS4_8identityES13_S1D_vS1E_EENS_8epilogue10collective6detail29Sm90TmaWarpSpecializedAdapterINS1H_15DefaultEpilogueISJ_SK_SK_NS1G_6thread17LinearCombinationISJ_Li1EffLNS1L_9ScaleType4KindE0ELNS_15FloatRoundStyleE2ESJ_EENS1_15EpilogueDefaultEEEEEvvEEEEvNT_6ParamsE)
        /*0340*/ 	.short	0x0210
        /*0342*/ 	.short	0x0470


	//----- nvinfo : EIATTR_SW_WAR
	.align		4
.L_43:
        /*0344*/ 	.byte	0x04, 0x36
        /*0346*/ 	.short	(.L_45 - .L_44)
.L_44:
        /*0348*/ 	.word	0x00000008
.L_45:


//--------------------- .nv.callgraph             --------------------------
	.section	.nv.callgraph,"",@"SHT_CUDA_CALLGRAPH"
	.align	4
	.sectionentsize	8
	.align		4
        /*0000*/ 	.word	0x00000000
	.align		4
        /*0004*/ 	.word	0xffffffff
	.align		4
        /*0008*/ 	.word	index@(_ZN7cutlass13device_kernelINS_4gemm6kernel13GemmUniversalIN4cute5tupleIJiiiiEEENS1_10collective13CollectiveMmaINS1_34MainloopSm90TmaGmmaWarpSpecializedILi7ENS5_IJNS4_1CILi1EEESB_SB_EEENS1_35KernelTmaWarpSpecializedCooperativeEEENS5_IJNSA_ILi192EEENSA_ILi48EEENSA_ILi64EEEEEENS_6half_tENS5_IJlSB_lEEESJ_SK_NS4_8TiledMMAINS4_8MMA_AtomIJNS4_4SM904GMMA25MMA_64x16x16_F32F16F16_SSILNSO_5MajorE0ELSQ_0ELNSO_7ScaleInE1ELSR_1EEEEEENS4_6LayoutINS5_IJNSA_ILi2EEESB_SB_EEENS5_IJSB_NSA_ILi0EEESX_EEEEENS5_IJNS4_10UnderscoreES10_S10_EEEEENS4_13SM90_TMA_LOADENS4_14ComposedLayoutINS4_7SwizzleILi3ELi4ELi3EEENS4_18smem_ptr_flag_bitsILi16EEENSU_INS5_IJNSA_ILi8EEESH_EEENS5_IJSH_SB_EEEEEEEvNS4_8identityES13_S1D_vS1E_EENS_8epilogue10collective6detail29Sm90TmaWarpSpecializedAdapterINS1H_15DefaultEpilogueISJ_SK_SK_NS1G_6thread17LinearCombinationISJ_Li1EffLNS1L_9ScaleType4KindE0ELNS_15FloatRoundStyleE2ESJ_EENS1_15EpilogueDefaultEEEEEvvEEEEvNT_6ParamsE)
	.align		4
        /*000c*/ 	.word	index@(__assertfail)
	.align		4
        /*0010*/ 	.word	0x00000000
	.align		4
        /*0014*/ 	.word	0xfffffffe
	.align		4
        /*0018*/ 	.word	0x00000000
	.align		4
        /*001c*/ 	.word	0xfffffffd
	.align		4
        /*0020*/ 	.word	0x00000000
	.align		4
        /*0024*/ 	.word	0xfffffffc


//--------------------- .nv.constant4             --------------------------
	.section	.nv.constant4,"a",@progbits
	.align	8
	.align		8
.nv.constant4:
        /*0000*/ 	.dword	__assertfail
	.align		8
        /*0008*/ 	.dword	__unnamed_1
	.align		8
        /*0010*/ 	.dword	_ZN40_INTERNAL_ed42c599_4_k_cu_aa39b7e2_105034cuda3std3__45__cpo5beginE
	.align		8
        /*0018*/ 	.dword	_ZN40_INTERNAL_ed42c599_4_k_cu_aa39b7e2_105034cuda3std3__45__cpo3endE
	.align		8
        /*0020*/ 	.dword	_ZN40_INTERNAL_ed42c599_4_k_cu_aa39b7e2_105034cuda3std3__45__cpo6cbeginE
	.align		8
        /*0028*/ 	.dword	_ZN40_INTERNAL_ed42c599_4_k_cu_aa39b7e2_105034cuda3std3__45__cpo4cendE
	.align		8
        /*0030*/ 	.dword	_ZN40_INTERNAL_ed42c599_4_k_cu_aa39b7e2_105034cuda3std3__442_GLOBAL__N__ed42c599_4_k_cu_aa39b7e2_105036ignoreE
	.align		8
        /*0038*/ 	.dword	_ZN40_INTERNAL_ed42c599_4_k_cu_aa39b7e2_105034cuda3std3__419piecewise_constructE
	.align		8
        /*0040*/ 	.dword	_ZN40_INTERNAL_ed42c599_4_k_cu_aa39b7e2_105034cuda3std3__48in_placeE
	.align		8
        /*0048*/ 	.dword	_ZN40_INTERNAL_ed42c599_4_k_cu_aa39b7e2_105034cuda3std6ranges3__45__cpo4swapE
	.align		8
        /*0050*/ 	.dword	_ZN40_INTERNAL_ed42c599_4_k_cu_aa39b7e2_105034cuda3std6ranges3__45__cpo9iter_moveE
	.align		8
        /*0058*/ 	.dword	_ZN40_INTERNAL_ed42c599_4_k_cu_aa39b7e2_105034cute7productE
	.align		8
        /*0060*/ 	.dword	_ZN40_INTERNAL_ed42c599_4_k_cu_aa39b7e2_105034cute1_E
	.align		8
        /*0068*/ 	.dword	$str$22
	.align		8
        /*0070*/ 	.dword	$str$23


//--------------------- .text._ZN7cutlass13device_kernelINS_4gemm6kernel13GemmUniversalIN4cute5tupleIJiiiiEEENS1_10collective13CollectiveMmaINS1_34MainloopSm90TmaGmmaWarpSpecializedILi7ENS5_IJNS4_1CILi1EEESB_SB_EEENS1_35KernelTmaWarpSpecializedCooperativeEEENS5_IJNSA_ILi192EEENSA_ILi48EEENSA_ILi64EEEEEENS_6half_tENS5_IJlSB_lEEESJ_SK_NS4_8TiledMMAINS4_8MMA_AtomIJNS4_4SM904GMMA25MMA_64x16x16_F32F16F16_SSILNSO_5MajorE0ELSQ_0ELNSO_7ScaleInE1ELSR_1EEEEEENS4_6LayoutINS5_IJNSA_ILi2EEESB_SB_EEENS5_IJSB_NSA_ILi0EEESX_EEEEENS5_IJNS4_10UnderscoreES10_S10_EEEEENS4_13SM90_TMA_LOADENS4_14ComposedLayoutINS4_7SwizzleILi3ELi4ELi3EEENS4_18smem_ptr_flag_bitsILi16EEENSU_INS5_IJNSA_ILi8EEESH_EEENS5_IJSH_SB_EEEEEEEvNS4_8identityES13_S1D_vS1E_EENS_8epilogue10collective6detail29Sm90TmaWarpSpecializedAdapterINS1H_15DefaultEpilogueISJ_SK_SK_NS1G_6thread17LinearCombinationISJ_Li1EffLNS1L_9ScaleType4KindE0ELNS_15FloatRoundStyleE2ESJ_EENS1_15EpilogueDefaultEEEEEvvEEEEvNT_6ParamsE --------------------------
	.section	.text._ZN7cutlass13device_kernelINS_4gemm6kernel13GemmUniversalIN4cute5tupleIJiiiiEEENS1_10collective13CollectiveMmaINS1_34MainloopSm90TmaGmmaWarpSpecializedILi7ENS5_IJNS4_1CILi1EEESB_SB_EEENS1_35KernelTmaWarpSpecializedCooperativeEEENS5_IJNSA_ILi192EEENSA_ILi48EEENSA_ILi64EEEEEENS_6half_tENS5_IJlSB_lEEESJ_SK_NS4_8TiledMMAINS4_8MMA_AtomIJNS4_4SM904GMMA25MMA_64x16x16_F32F16F16_SSILNSO_5MajorE0ELSQ_0ELNSO_7ScaleInE1ELSR_1EEEEEENS4_6LayoutINS5_IJNSA_ILi2EEESB_SB_EEENS5_IJSB_NSA_ILi0EEESX_EEEEENS5_IJNS4_10UnderscoreES10_S10_EEEEENS4_13SM90_TMA_LOADENS4_14ComposedLayoutINS4_7SwizzleILi3ELi4ELi3EEENS4_18smem_ptr_flag_bitsILi16EEENSU_INS5_IJNSA_ILi8EEESH_EEENS5_IJSH_SB_EEEEEEEvNS4_8identityES13_S1D_vS1E_EENS_8epilogue10collective6detail29Sm90TmaWarpSpecializedAdapterINS1H_15DefaultEpilogueISJ_SK_SK_NS1G_6thread17LinearCombinationISJ_Li1EffLNS1L_9ScaleType4KindE0ELNS_15FloatRoundStyleE2ESJ_EENS1_15EpilogueDefaultEEEEEvvEEEEvNT_6ParamsE,"ax",@progbits
	.align	128
.text._ZN7cutlass13device_kernelINS_4gemm6kernel13GemmUniversalIN4cute5tupleIJiiiiEEENS1_10collective13CollectiveMmaINS1_34MainloopSm90TmaGmmaWarpSpecializedILi7ENS5_IJNS4_1CILi1EEESB_SB_EEENS1_35KernelTmaWarpSpecializedCooperativeEEENS5_IJNSA_ILi192EEENSA_ILi48EEENSA_ILi64EEEEEENS_6half_tENS5_IJlSB_lEEESJ_SK_NS4_8TiledMMAINS4_8MMA_AtomIJNS4_4SM904GMMA25MMA_64x16x16_F32F16F16_SSILNSO_5MajorE0ELSQ_0ELNSO_7ScaleInE1ELSR_1EEEEEENS4_6LayoutINS5_IJNSA_ILi2EEESB_SB_EEENS5_IJSB_NSA_ILi0EEESX_EEEEENS5_IJNS4_10UnderscoreES10_S10_EEEEENS4_13SM90_TMA_LOADENS4_14ComposedLayoutINS4_7SwizzleILi3ELi4ELi3EEENS4_18smem_ptr_flag_bitsILi16EEENSU_INS5_IJNSA_ILi8EEESH_EEENS5_IJSH_SB_EEEEEEEvNS4_8identityES13_S1D_vS1E_EENS_8epilogue10collective6detail29Sm90TmaWarpSpecializedAdapterINS1H_15DefaultEpilogueISJ_SK_SK_NS1G_6thread17LinearCombinationISJ_Li1EffLNS1L_9ScaleType4KindE0ELNS_15FloatRoundStyleE2ESJ_EENS1_15EpilogueDefaultEEEEEvvEEEEvNT_6ParamsE:
        .type           _ZN7cutlass13device_kernelINS_4gemm6kernel13GemmUniversalIN4cute5tupleIJiiiiEEENS1_10collective13CollectiveMmaINS1_34MainloopSm90TmaGmmaWarpSpecializedILi7ENS5_IJNS4_1CILi1EEESB_SB_EEENS1_35KernelTmaWarpSpecializedCooperativeEEENS5_IJNSA_ILi192EEENSA_ILi48EEENSA_ILi64EEEEEENS_6half_tENS5_IJlSB_lEEESJ_SK_NS4_8TiledMMAINS4_8MMA_AtomIJNS4_4SM904GMMA25MMA_64x16x16_F32F16F16_SSILNSO_5MajorE0ELSQ_0ELNSO_7ScaleInE1ELSR_1EEEEEENS4_6LayoutINS5_IJNSA_ILi2EEESB_SB_EEENS5_IJSB_NSA_ILi0EEESX_EEEEENS5_IJNS4_10UnderscoreES10_S10_EEEEENS4_13SM90_TMA_LOADENS4_14ComposedLayoutINS4_7SwizzleILi3ELi4ELi3EEENS4_18smem_ptr_flag_bitsILi16EEENSU_INS5_IJNSA_ILi8EEESH_EEENS5_IJSH_SB_EEEEEEEvNS4_8identityES13_S1D_vS1E_EENS_8epilogue10collective6detail29Sm90TmaWarpSpecializedAdapterINS1H_15DefaultEpilogueISJ_SK_SK_NS1G_6thread17LinearCombinationISJ_Li1EffLNS1L_9ScaleType4KindE0ELNS_15FloatRoundStyleE2ESJ_EENS1_15EpilogueDefaultEEEEEvvEEEEvNT_6ParamsE,@function
        .size           _ZN7cutlass13device_kernelINS_4gemm6kernel13GemmUniversalIN4cute5tupleIJiiiiEEENS1_10collective13CollectiveMmaINS1_34MainloopSm90TmaGmmaWarpSpecializedILi7ENS5_IJNS4_1CILi1EEESB_SB_EEENS1_35KernelTmaWarpSpecializedCooperativeEEENS5_IJNSA_ILi192EEENSA_ILi48EEENSA_ILi64EEEEEENS_6half_tENS5_IJlSB_lEEESJ_SK_NS4_8TiledMMAINS4_8MMA_AtomIJNS4_4SM904GMMA25MMA_64x16x16_F32F16F16_SSILNSO_5MajorE0ELSQ_0ELNSO_7ScaleInE1ELSR_1EEEEEENS4_6LayoutINS5_IJNSA_ILi2EEESB_SB_EEENS5_IJSB_NSA_ILi0EEESX_EEEEENS5_IJNS4_10UnderscoreES10_S10_EEEEENS4_13SM90_TMA_LOADENS4_14ComposedLayoutINS4_7SwizzleILi3ELi4ELi3EEENS4_18smem_ptr_flag_bitsILi16EEENSU_INS5_IJNSA_ILi8EEESH_EEENS5_IJSH_SB_EEEEEEEvNS4_8identityES13_S1D_vS1E_EENS_8epilogue10collective6detail29Sm90TmaWarpSpecializedAdapterINS1H_15DefaultEpilogueISJ_SK_SK_NS1G_6thread17LinearCombinationISJ_Li1EffLNS1L_9ScaleType4KindE0ELNS_15FloatRoundStyleE2ESJ_EENS1_15EpilogueDefaultEEEEEvvEEEEvNT_6ParamsE,(.L_x_166 - _ZN7cutlass13device_kernelINS_4gemm6kernel13GemmUniversalIN4cute5tupleIJiiiiEEENS1_10collective13CollectiveMmaINS1_34MainloopSm90TmaGmmaWarpSpecializedILi7ENS5_IJNS4_1CILi1EEESB_SB_EEENS1_35KernelTmaWarpSpecializedCooperativeEEENS5_IJNSA_ILi192EEENSA_ILi48EEENSA_ILi64EEEEEENS_6half_tENS5_IJlSB_lEEESJ_SK_NS4_8TiledMMAINS4_8MMA_AtomIJNS4_4SM904GMMA25MMA_64x16x16_F32F16F16_SSILNSO_5MajorE0ELSQ_0ELNSO_7ScaleInE1ELSR_1EEEEEENS4_6LayoutINS5_IJNSA_ILi2EEESB_SB_EEENS5_IJSB_NSA_ILi0EEESX_EEEEENS5_IJNS4_10UnderscoreES10_S10_EEEEENS4_13SM90_TMA_LOADENS4_14ComposedLayoutINS4_7SwizzleILi3ELi4ELi3EEENS4_18smem_ptr_flag_bitsILi16EEENSU_INS5_IJNSA_ILi8EEESH_EEENS5_IJSH_SB_EEEEEEEvNS4_8identityES13_S1D_vS1E_EENS_8epilogue10collective6detail29Sm90TmaWarpSpecializedAdapterINS1H_15DefaultEpilogueISJ_SK_SK_NS1G_6thread17LinearCombinationISJ_Li1EffLNS1L_9ScaleType4KindE0ELNS_15FloatRoundStyleE2ESJ_EENS1_15EpilogueDefaultEEEEEvvEEEEvNT_6ParamsE)
        .other          _ZN7cutlass13device_kernelINS_4gemm6kernel13GemmUniversalIN4cute5tupleIJiiiiEEENS1_10collective13CollectiveMmaINS1_34MainloopSm90TmaGmmaWarpSpecializedILi7ENS5_IJNS4_1CILi1EEESB_SB_EEENS1_35KernelTmaWarpSpecializedCooperativeEEENS5_IJNSA_ILi192EEENSA_ILi48EEENSA_ILi64EEEEEENS_6half_tENS5_IJlSB_lEEESJ_SK_NS4_8TiledMMAINS4_8MMA_AtomIJNS4_4SM904GMMA25MMA_64x16x16_F32F16F16_SSILNSO_5MajorE0ELSQ_0ELNSO_7ScaleInE1ELSR_1EEEEEENS4_6LayoutINS5_IJNSA_ILi2EEESB_SB_EEENS5_IJSB_NSA_ILi0EEESX_EEEEENS5_IJNS4_10UnderscoreES10_S10_EEEEENS4_13SM90_TMA_LOADENS4_14ComposedLayoutINS4_7SwizzleILi3ELi4ELi3EEENS4_18smem_ptr_flag_bitsILi16EEENSU_INS5_IJNSA_ILi8EEESH_EEENS5_IJSH_SB_EEEEEEEvNS4_8identityES13_S1D_vS1E_EENS_8epilogue10collective6detail29Sm90TmaWarpSpecializedAdapterINS1H_15DefaultEpilogueISJ_SK_SK_NS1G_6thread17LinearCombinationISJ_Li1EffLNS1L_9ScaleType4KindE0ELNS_15FloatRoundStyleE2ESJ_EENS1_15EpilogueDefaultEEEEEvvEEEEvNT_6ParamsE,@"STO_CUDA_ENTRY STV_DEFAULT"
_ZN7cutlass13device_kernelINS_4gemm6kernel13GemmUniversalIN4cute5tupleIJiiiiEEENS1_10collective13CollectiveMmaINS1_34MainloopSm90TmaGmmaWarpSpecializedILi7ENS5_IJNS4_1CILi1EEESB_SB_EEENS1_35KernelTmaWarpSpecializedCooperativeEEENS5_IJNSA_ILi192EEENSA_ILi48EEENSA_ILi64EEEEEENS_6half_tENS5_IJlSB_lEEESJ_SK_NS4_8TiledMMAINS4_8MMA_AtomIJNS4_4SM904GMMA25MMA_64x16x16_F32F16F16_SSILNSO_5MajorE0ELSQ_0ELNSO_7ScaleInE1ELSR_1EEEEEENS4_6LayoutINS5_IJNSA_ILi2EEESB_SB_EEENS5_IJSB_NSA_ILi0EEESX_EEEEENS5_IJNS4_10UnderscoreES10_S10_EEEEENS4_13SM90_TMA_LOADENS4_14ComposedLayoutINS4_7SwizzleILi3ELi4ELi3EEENS4_18smem_ptr_flag_bitsILi16EEENSU_INS5_IJNSA_ILi8EEESH_EEENS5_IJSH_SB_EEEEEEEvNS4_8identityES13_S1D_vS1E_EENS_8epilogue10collective6detail29Sm90TmaWarpSpecializedAdapterINS1H_15DefaultEpilogueISJ_SK_SK_NS1G_6thread17LinearCombinationISJ_Li1EffLNS1L_9ScaleType4KindE0ELNS_15FloatRoundStyleE2ESJ_EENS1_15EpilogueDefaultEEEEEvvEEEEvNT_6ParamsE:
[----:B------:R-:W0:Y:S01]  /*0000*/  LDC R1, c[0x0][0x28] ;  /* 0x00000a00ff017b82 */ /* 0x000e220000000800 */
[----:B------:R-:W1:Y:S01]  /*0010*/  S2R R18, SR_TID.X ;  /* 0x0000000000127919 */ /* 0x000e620000002100 */
[----:B------:R-:W-:Y:S01]  /*0020*/  ELECT P0, URZ, PT ;  /* 0x00000000003f782f */ /* 0x000fe20003800000 */
[----:B------:R-:W-:Y:S01]  /*0030*/  BSSY B0, `(.L_x_0) ;  /* 0x000000f000007945 */ /* 0x000fe20003800000 */
[--C-:B-1----:R-:W-:Y:S02]  /*0040*/  SHF.R.U32.HI R0, RZ, 0x5, R18.reuse ;  /* 0x00000005ff007819 */ /* 0x102fe40000011612 */
[----:B------:R-:W-:-:S03]  /*0050*/  SHF.R.U32.HI R22, RZ, 0x7, R18 ;  /* 0x00000007ff167819 */ /* 0x000fc60000011612 */
[----:B------:R-:W1:Y:S04]  /*0060*/  SHFL.IDX PT, R5, R0, RZ, 0x1f ;  /* 0x00001fff00057589 */ /* 0x000e6800000e0000 */
[----:B------:R2:W3:Y:S01]  /*0070*/  SHFL.IDX PT, R8, R22, RZ, 0x1f ;  /* 0x00001fff16087589 */ /* 0x0004e200000e0000 */
[----:B-1----:R-:W-:-:S13]  /*0080*/  ISETP.NE.OR P0, PT, R5, RZ, !P0 ;  /* 0x000000ff0500720c */ /* 0x002fda0004705670 */
[----:B0-23--:R-:W-:Y:S05]  /*0090*/  @P0 BRA `(.L_x_1) ;  /* 0x0000000000200947 */ /* 0x00dfea0003800000 */
[----:B------:R-:W-:Y:S02]  /*00a0*/  ULDC.64 UR4, c[0x0][0x198] ;  /* 0x0000660000047ab9 */ /* 0x000fe40000000a00 */
[----:B------:R-:W-:Y:S02]  /*00b0*/  UIADD3 UR6, UP0, UR4, 0xf0, URZ ;  /* 0x000000f004067890 */ /* 0x000fe4000ff1e03f */
[----:B------:R-:W-:Y:S02]  /*00c0*/  UIADD3 UR4, UP1, UR4, 0x1f0, URZ ;  /* 0x000001f004047890 */ /* 0x000fe4000ff3e03f */
[----:B------:R-:W-:Y:S02]  /*00d0*/  UIADD3.X UR7, URZ, UR5, URZ, UP0, !UPT ;  /* 0x000000053f077290 */ /* 0x000fe400087fe43f */
[----:B------:R-:W-:-:S07]  /*00e0*/  UIADD3.X UR5, URZ, UR5, URZ, UP1, !UPT ;  /* 0x000000053f057290 */ /* 0x000fce0008ffe43f */
[----:B------:R0:W-:Y:S02]  /*00f0*/  UTMACCTL.PF [UR6] ;  /* 0x00000000060079b9 */ /* 0x0001e40008040000 */
[----:B------:R0:W-:Y:S02]  /*0100*/  UTMACCTL.PF [UR4] ;  /* 0x00000000040079b9 */ /* 0x0001e40008040000 */
[----:B0-----:R-:W-:Y:S01]  /*0110*/  NOP ;  /* 0x0000000000007918 */ /* 0x001fe20000000000 */
.L_x_1:
[----:B------:R-:W-:Y:S05]  /*0120*/  BSYNC B0 ;  /* 0x0000000000007941 */ /* 0x000fea0003800000 */
.L_x_0:
[----:B------:R-:W0:Y:S02]  /*0130*/  SHFL.IDX PT, R2, R0, RZ, 0x1f ;  /* 0x00001fff00027589 */ /* 0x000e2400000e0000 */
[----:B0-----:R-:W-:-:S13]  /*0140*/  ISETP.NE.AND P0, PT, R2, RZ, PT ;  /* 0x000000ff0200720c */ /* 0x001fda0003f05270 */
[----:B------:R-:W-:Y:S05]  /*0150*/  @P0 BRA `(.L_x_2) ;  /* 0x0000000000700947 */ /* 0x000fea0003800000 */
[----:B------:R-:W0:Y:S01]  /*0160*/  S2UR UR8, SR_CgaCtaId ;  /* 0x00000000000879c3 */ /* 0x000e220000008800 */
[----:B------:R-:W-:Y:S01]  /*0170*/  UMOV UR4, 0x400 ;  /* 0x0000040000047882 */ /* 0x000fe20000000000 */
[----:B------:R-:W-:Y:S01]  /*0180*/  UMOV UR5, 0x1 ;  /* 0x0000000100057882 */ /* 0x000fe20000000000 */
[----:B------:R-:W-:Y:S01]  /*0190*/  UMOV UR6, 0x100 ;  /* 0x0000010000067882 */ /* 0x000fe20000000000 */
[----:B------:R-:W-:Y:S01]  /*01a0*/  ELECT P0, URZ, PT ;  /* 0x00000000003f782f */ /* 0x000fe20003800000 */
[----:B------:R-:W-:-:S04]  /*01b0*/  UIADD3 UR6, -UR6, 0x100000, URZ ;  /* 0x0010000006067890 */ /* 0x000fc8000fffe13f */
[----:B------:R-:W-:Y:S02]  /*01c0*/  USHF.L.U32 UR7, UR6, 0xb, URZ ;  /* 0x0000000b06077899 */ /* 0x000fe4000800063f */
[----:B------:R-:W-:Y:S02]  /*01d0*/  USHF.L.U32 UR6, UR6, 0x1, URZ ;  /* 0x0000000106067899 */ /* 0x000fe4000800063f */
[----:B0-----:R-:W-:Y:S02]  /*01e0*/  ULEA UR8, UR8, UR4, 0x18 ;  /* 0x0000000408087291 */ /* 0x001fe4000f8ec03f */
[----:B------:R-:W-:-:S04]  /*01f0*/  UIADD3 UR4, -UR5, 0x100000, URZ ;  /* 0x0010000005047890 */ /* 0x000fc8000fffe13f */
[----:B------:R-:W-:Y:S02]  /*0200*/  USHF.L.U32 UR5, UR4, 0xb, URZ ;  /* 0x0000000b04057899 */ /* 0x000fe4000800063f */
[----:B------:R-:W-:Y:S01]  /*0210*/  USHF.L.U32 UR4, UR4, 0x1, URZ ;  /* 0x0000000104047899 */ /* 0x000fe2000800063f */
[----:B------:R-:W0:Y:S11]  /*0220*/  FENCE.VIEW.ASYNC.S ;  /* 0x00000000000073c6 */ /* 0x000e360000000000 */
[----:B0-----:R0:W1:Y:S01]  /*0230*/  SYNCS.EXCH.64 URZ, [UR8], UR4 ;  /* 0x00000004083f75b2 */ /* 0x0010620008000100 */
[----:B------:R0:W2:Y:S01]  /*0240*/  SYNCS.EXCH.64 URZ, [UR8+0x38], UR6 ;  /* 0x00003806083f75b2 */ /* 0x0000a20008000100 */
[----:B------:R0:W3:Y:S01]  /*0250*/  SYNCS.EXCH.64 URZ, [UR8+0x8], UR4 ;  /* 0x00000804083f75b2 */ /* 0x0000e20008000100 */
[----:B------:R0:W4:Y:S01]  /*0260*/  SYNCS.EXCH.64 URZ, [UR8+0x40], UR6 ;  /* 0x00004006083f75b2 */ /* 0x0001220008000100 */
[----:B------:R0:W0:Y:S01]  /*0270*/  SYNCS.EXCH.64 URZ, [UR8+0x10], UR4 ;  /* 0x00001004083f75b2 */ /* 0x0000220008000100 */
        /* <DEDUP_REMOVED lines=9> */
[----:B------:R-:W-:Y:S01]  /*0310*/  NOP ;  /* 0x0000000000007918 */ /* 0x000fe20000000000 */
.L_x_2:
[----:B------:R-:W5:Y:S01]  /*0320*/  SHFL.IDX PT, R0, R0, RZ, 0x1f ;  /* 0x00001fff00007589 */ /* 0x000f6200000e0000 */
[----:B------:R-:W-:Y:S01]  /*0330*/  ELECT P0, URZ, PT ;  /* 0x00000000003f782f */ /* 0x000fe20003800000 */
[----:B------:R-:W1:Y:S01]  /*0340*/  LDC R2, c[0x0][0x65c] ;  /* 0x00019700ff027b82 */ /* 0x000e620000000800 */
[----:B------:R-:W-:Y:S01]  /*0350*/  SHF.R.S32.HI R6, RZ, 0x1f, R5 ;  /* 0x0000001fff067819 */ /* 0x000fe20000011405 */
[----:B------:R-:W2:Y:S01]  /*0360*/  S2R R3, SR_CTAID.Y ;  /* 0x0000000000037919 */ /* 0x000ea20000002600 */
[----:B0-----:R-:W-:Y:S01]  /*0370*/  UMOV UR4, 0x20 ;  /* 0x0000002000047882 */ /* 0x001fe20000000000 */
[----:B------:R-:W-:Y:S01]  /*0380*/  ISETP.NE.AND P2, PT, R8, RZ, PT ;  /* 0x000000ff0800720c */ /* 0x000fe20003f45270 */
[----:B------:R-:W-:Y:S01]  /*0390*/  NOP ;  /* 0x0000000000007918 */ /* 0x000fe20000000000 */
[----:B------:R-:W0:Y:S01]  /*03a0*/  S2R R4, SR_CTAID.X ;  /* 0x0000000000047919 */ /* 0x000e220000002500 */
[----:B------:R-:W-:Y:S01]  /*03b0*/  LEA.HI R6, R6, R5, RZ, 0x2 ;  /* 0x0000000506067211 */ /* 0x000fe200078f10ff */
[----:B------:R-:W-:Y:S01]  /*03c0*/  NOP ;  /* 0x0000000000007918 */ /* 0x000fe20000000000 */
[----:B-----5:R-:W-:-:S02]  /*03d0*/  ISETP.NE.OR P0, PT, R0, RZ, !P0 ;  /* 0x000000ff0000720c */ /* 0x020fc40004705670 */
[----:B-1----:R-:W-:-:S04]  /*03e0*/  ISETP.NE.AND P3, PT, R2, 0x1, PT ;  /* 0x000000010200780c */ /* 0x002fc80003f65270 */
[----:B------:R-:W-:Y:S02]  /*03f0*/  P2R R0, PR, RZ, 0x8 ;  /* 0x00000008ff007803 */ /* 0x000fe40000000000 */
[----:B------:R-:W-:-:S05]  /*0400*/  LOP3.LUT R0, R6, 0xfffffffc, RZ, 0xc0, !PT ;  /* 0xfffffffc06007812 */ /* 0x000fca00078ec0ff */
[----:B------:R-:W-:Y:S01]  /*0410*/  VOTEU.ALL UP0, P0 ;  /* 0x00000000003f7886 */ /* 0x000fe20000000000 */
[----:B------:R-:W-:Y:S01]  /*0420*/  IMAD.IADD R0, R5, 0x1, -R0 ;  /* 0x0000000105007824 */ /* 0x000fe200078e0a00 */
[----:B------:R-:W0:Y:S01]  /*0430*/  @P3 LDC R17, c[0x0][0x10] ;  /* 0x00000400ff113b82 */ /* 0x000e220000000800 */
[----:B------:R-:W-:Y:S01]  /*0440*/  VOTEU.ALL UP1, P0 ;  /* 0x00000000003f7886 */ /* 0x000fe20000020000 */
[----:B--2---:R-:W-:Y:S01]  /*0450*/  @P3 IMAD.MOV.U32 R6, RZ, RZ, R3 ;  /* 0x000000ffff063224 */ /* 0x004fe200078e0003 */
[----:B------:R-:W-:Y:S01]  /*0460*/  @!UP0 UMOV UR6, 0x400 ;  /* 0x0000040000068882 */ /* 0x000fe20000000000 */
[----:B------:R-:W-:-:S04]  /*0470*/  @!UP0 UIADD3 UR4, -UR4, 0x100000, URZ ;  /* 0x0010000004048890 */ /* 0x000fc8000fffe13f */
[----:B------:R-:W-:Y:S02]  /*0480*/  @!UP0 USHF.L.U32 UR5, UR4, 0xb, URZ ;  /* 0x0000000b04058899 */ /* 0x000fe4000800063f */
[----:B------:R-:W-:Y:S01]  /*0490*/  @!UP0 USHF.L.U32 UR4, UR4, 0x1, URZ ;  /* 0x0000000104048899 */ /* 0x000fe2000800063f */
[----:B------:R-:W-:Y:S02]  /*04a0*/  @P3 IMAD.MOV.U32 R7, RZ, RZ, RZ ;  /* 0x000000ffff073224 */ /* 0x000fe400078e00ff */
[----:B------:R-:W-:Y:S01]  /*04b0*/  IMAD.MOV.U32 R5, RZ, RZ, RZ ;  /* 0x000000ffff057224 */ /* 0x000fe200078e00ff */
[----:B------:R-:W1:Y:S01]  /*04c0*/  @!UP0 S2UR UR7, SR_CgaCtaId ;  /* 0x00000000000789c3 */ /* 0x000e620000008800 */
[----:B------:R-:W-:-:S07]  /*04d0*/  @P3 IMAD.MOV.U32 R11, RZ, RZ, RZ ;  /* 0x000000ffff0b3224 */ /* 0x000fce00078e00ff */
[----:B------:R-:W2:Y:S01]  /*04e0*/  @!P3 LDC R9, c[0x0][0xc] ;  /* 0x00000300ff09bb82 */ /* 0x000ea20000000800 */
[----:B0-----:R-:W-:-:S04]  /*04f0*/  @P3 IMAD.WIDE.U32 R16, R4, R17, R6 ;  /* 0x0000001104103225 */ /* 0x001fc800078e0006 */
[----:B------:R-:W-:Y:S01]  /*0500*/  @P3 IMAD.IADD R17, R17, 0x1, R11 ;  /* 0x0000000111113824 */ /* 0x000fe200078e020b */
[----:B-1----:R-:W-:Y:S01]  /*0510*/  @!UP0 ULEA UR6, UR7, UR6, 0x18 ;  /* 0x0000000607068291 */ /* 0x002fe2000f8ec03f */
[----:B------:R-:W-:Y:S01]  /*0520*/  VOTEU.ALL UP0, P0 ;  /* 0x00000000003f7886 */ /* 0x000fe20000000000 */
[----:B------:R-:W-:-:S04]  /*0530*/  ISETP.NE.AND P0, PT, R0, 0x3, PT ;  /* 0x000000030000780c */ /* 0x000fc80003f05270 */
[----:B------:R-:W-:Y:S01]  /*0540*/  ISETP.EQ.OR P0, PT, R0, RZ, !P0 ;  /* 0x000000ff0000720c */ /* 0x000fe20004702670 */
[----:B--2---:R-:W-:-:S03]  /*0550*/  @!P3 IMAD.WIDE.U32 R6, R9, R3, R4 ;  /* 0x000000030906b225 */ /* 0x004fc600078e0004 */
[C---:B------:R-:W-:Y:S01]  /*0560*/  ISETP.EQ.AND P0, PT, R8.reuse, RZ, P0 ;  /* 0x000000ff0800720c */ /* 0x040fe20000702270 */
[----:B------:R-:W-:Y:S01]  /*0570*/  VIADD R8, R8, 0xffffffff ;  /* 0xffffffff08087836 */ /* 0x000fe20000000000 */
[----:B------:R-:W0:Y:S02]  /*0580*/  FENCE.VIEW.ASYNC.S ;  /* 0x00000000000073c6 */ /* 0x000e240000000000 */
[----:B0-----:R0:W3:Y:S01]  /*0590*/  @!UP0 SYNCS.EXCH.64 URZ, [UR6+0x80], UR4 ;  /* 0x00008004063f85b2 */ /* 0x0010e20008000100 */
[----:B------:R-:W-:Y:S01]  /*05a0*/  @!P3 IMAD.MOV.U32 R16, RZ, RZ, R6 ;  /* 0x000000ffff10b224 */ /* 0x000fe200078e0006 */
[----:B------:R-:W-:Y:S01]  /*05b0*/  SEL R19, RZ, 0x1, !P0 ;  /* 0x00000001ff137807 */ /* 0x000fe20004000000 */
[----:B------:R-:W-:Y:S01]  /*05c0*/  @!P3 IMAD.MOV.U32 R17, RZ, RZ, R7 ;  /* 0x000000ffff11b224 */ /* 0x000fe200078e0007 */
[----:B------:R-:W-:-:S04]  /*05d0*/  ISETP.GE.U32.AND P1, PT, R8, 0x2, PT ;  /* 0x000000020800780c */ /* 0x000fc80003f26070 */
[----:B------:R-:W-:Y:S01]  /*05e0*/  SEL R19, R19, 0x2, P1 ;  /* 0x0000000213137807 */ /* 0x000fe20000800000 */
[----:B------:R0:W3:Y:S01]  /*05f0*/  @!UP1 SYNCS.EXCH.64 URZ, [UR6+0x88], UR4 ;  /* 0x00008804063f95b2 */ /* 0x0000e20008000100 */
[----:B------:R-:W-:Y:S01]  /*0600*/  NOP ;  /* 0x0000000000007918 */ /* 0x000fe20000000000 */
[----:B---34-:R-:W-:Y:S06]  /*0610*/  BAR.SYNC.DEFER_BLOCKING 0x0 ;  /* 0x0000000000007b1d */ /* 0x018fec0000010000 */
[----:B------:R-:W-:Y:S05]  /*0620*/  @!P2 BRA `(.L_x_3) ;  /* 0x000000600008a947 */ /* 0x000fea0003800000 */
[----:B------:R-:W-:-:S13]  /*0630*/  ISETP.GT.U32.AND P0, PT, R8, 0x1, PT ;  /* 0x000000010800780c */ /* 0x000fda0003f04070 */
[----:B0-----:R-:W-:Y:S05]  /*0640*/  @P0 EXIT ;  /* 0x000000000000094d */ /* 0x001fea0003800000 */
[----:B------:R-:W-:Y:S01]  /*0650*/  ULDC.64 UR4, c[0x0][0x650] ;  /* 0x0001940000047ab9 */ /* 0x000fe20000000a00 */
[----:B------:R-:W-:Y:S01]  /*0660*/  PRMT R0, RZ, 0x7610, R0 ;  /* 0x00007610ff007816 */ /* 0x000fe20000000000 */
[----:B------:R-:W-:Y:S01]  /*0670*/  IMAD.MOV.U32 R77, RZ, RZ, -0x1 ;  /* 0xffffffffff4d7424 */ /* 0x000fe200078e00ff */
[----:B------:R-:W-:Y:S01]  /*0680*/  ISETP.GE.U32.AND P0, PT, R16, UR4, PT ;  /* 0x0000000410007c0c */ /* 0x000fe2000bf06070 */
[----:B------:R-:W-:Y:S02]  /*0690*/  IMAD.MOV.U32 R75, RZ, RZ, -0x1 ;  /* 0xffffffffff4b7424 */ /* 0x000fe400078e00ff */
[----:B------:R-:W-:Y:S01]  /*06a0*/  IMAD.MOV.U32 R23, RZ, RZ, -0x1 ;  /* 0xffffffffff177424 */ /* 0x000fe200078e00ff */
[----:B------:R-:W-:-:S13]  /*06b0*/  ISETP.GE.U32.AND.EX P0, PT, R17, UR5, PT, P0 ;  /* 0x0000000511007c0c */ /* 0x000fda000bf06100 */
[----:B------:R-:W-:Y:S05]  /*06c0*/  @P0 BRA `(.L_x_4) ;  /* 0x0000000400540947 */ /* 0x000fea0003800000 */
[----:B------:R-:W0:Y:S01]  /*06d0*/  LDC.64 R14, c[0x0][0x628] ;  /* 0x00018a00ff0e7b82 */ /* 0x000e220000000a00 */
[----:B------:R-:W-:Y:S02]  /*06e0*/  IMAD.MOV.U32 R6, RZ, RZ, R16 ;  /* 0x000000ffff067224 */ /* 0x000fe400078e0010 */
[----:B------:R-:W-:-:S05]  /*06f0*/  IMAD.MOV.U32 R7, RZ, RZ, R17 ;  /* 0x000000ffff077224 */ /* 0x000fca00078e0011 */
[----:B------:R-:W1:Y:S08]  /*0700*/  LDC R0, c[0x0][0x630] ;  /* 0x00018c00ff007b82 */ /* 0x000e700000000800 */
[----:B------:R-:W2:Y:S01]  /*0710*/  LDC.64 R20, c[0x0][0x620] ;  /* 0x00018800ff147b82 */ /* 0x000ea20000000a00 */
[----:B0-----:R-:W-:-:S04]  /*0720*/  ISETP.NE.U32.AND P0, PT, R14, RZ, PT ;  /* 0x000000ff0e00720c */ /* 0x001fc80003f05070 */
[----:B------:R-:W-:-:S13]  /*0730*/  ISETP.NE.AND.EX P0, PT, R15, RZ, PT, P0 ;  /* 0x000000ff0f00720c */ /* 0x000fda0003f05300 */
[----:B-12---:R-:W-:Y:S05]  /*0740*/  @!P0 BRA `(.L_x_5) ;  /* 0x0000000000288947 */ /* 0x006fea0003800000 */
[----:B------:R-:W0:Y:S02]  /*0750*/  LDC R11, c[0x0][0x634] ;  /* 0x00018d00ff0b7b82 */ /* 0x000e240000000800 */
[----:B0-----:R-:W-:-:S05]  /*0760*/  IADD3 R11, P0, R16, R11, RZ ;  /* 0x0000000b100b7210 */ /* 0x001fca0007f1e0ff */
[----:B------:R-:W-:-:S04]  /*0770*/  IMAD.X R13, RZ, RZ, R17, P0 ;  /* 0x000000ffff0d7224 */ /* 0x000fc800000e0611 */
[----:B------:R-:W-:-:S04]  /*0780*/  IMAD.WIDE.U32 R6, R13, R14, RZ ;  /* 0x0000000e0d067225 */ /* 0x000fc800078e00ff */
[----:B------:R-:W-:-:S04]  /*0790*/  IMAD.WIDE.U32 R8, P0, R11, R15, R6 ;  /* 0x0000000f0b087225 */ /* 0x000fc80007800006 */
[----:B------:R-:W-:-:S04]  /*07a0*/  IMAD.WIDE.U32 R6, R11, R14, RZ ;  /* 0x0000000e0b067225 */ /* 0x000fc800078e00ff */
[----:B------:R-:W-:Y:S01]  /*07b0*/  IMAD.X R11, RZ, RZ, RZ, P0 ;  /* 0x000000ffff0b7224 */ /* 0x000fe200000e06ff */
[----:B------:R-:W-:Y:S01]  /*07c0*/  IADD3 RZ, P0, R7, R8, RZ ;  /* 0x0000000807ff7210 */ /* 0x000fe20007f1e0ff */
[----:B------:R-:W-:-:S04]  /*07d0*/  IMAD.MOV.U32 R10, RZ, RZ, R9 ;  /* 0x000000ffff0a7224 */ /* 0x000fc800078e0009 */
[----:B------:R-:W-:-:S08]  /*07e0*/  IMAD.WIDE.U32.X R6, R13, R15, R10, P0 ;  /* 0x0000000f0d067225 */ /* 0x000fd000000e040a */
.L_x_5:
[-CC-:B------:R-:W-:Y:S01]  /*07f0*/  SHF.R.U64 R23, R6, R0.reuse, R7.reuse ;  /* 0x0000000006177219 */ /* 0x180fe20000001207 */
[----:B------:R-:W0:Y:S01]  /*0800*/  LDC R10, c[0x0][0x618] ;  /* 0x00018600ff0a7b82 */ /* 0x000e220000000800 */
[----:B------:R-:W-:Y:S01]  /*0810*/  SHF.R.U32.HI R5, RZ, R0, R7 ;  /* 0x00000000ff057219 */ /* 0x000fe20000011607 */
[----:B------:R-:W-:Y:S01]  /*0820*/  ULDC UR4, c[0x0][0x150] ;  /* 0x0000540000047ab9 */ /* 0x000fe20000000800 */
[----:B------:R-:W-:Y:S02]  /*0830*/  IADD3 R9, P0, RZ, -R23, RZ ;  /* 0x80000017ff097210 */ /* 0x000fe40007f1e0ff */
[----:B------:R-:W-:-:S03]  /*0840*/  I2FP.F32.U32 R0, R4 ;  /* 0x0000000400007245 */ /* 0x000fc60000201000 */
[----:B------:R-:W1:Y:S01]  /*0850*/  LDC.64 R28, c[0x0][0x640] ;  /* 0x00019000ff1c7b82 */ /* 0x000e620000000a00 */
[----:B------:R-:W-:Y:S02]  /*0860*/  IMAD.X R11, RZ, RZ, ~R5, P0 ;  /* 0x000000ffff0b7224 */ /* 0x000fe400000e0e05 */
[----:B------:R-:W-:Y:S01]  /*0870*/  FMUL R0, R0, UR4 ;  /* 0x0000000400007c20 */ /* 0x000fe20008400000 */
[----:B------:R-:W-:Y:S01]  /*0880*/  IMAD.WIDE.U32 R6, R9, R20, R16 ;  /* 0x0000001409067225 */ /* 0x000fe200078e0010 */
[----:B------:R-:W-:-:S03]  /*0890*/  ULDC UR4, c[0x0][0x154] ;  /* 0x0000550000047ab9 */ /* 0x000fc60000000800 */
[----:B------:R-:W-:Y:S01]  /*08a0*/  IMAD R8, R11, R20, RZ ;  /* 0x000000140b087224 */ /* 0x000fe200078e02ff */
[----:B------:R-:W2:Y:S01]  /*08b0*/  LDC R5, c[0x0][0x144] ;  /* 0x00005100ff057b82 */ /* 0x000ea20000000800 */
[----:B------:R-:W3:Y:S02]  /*08c0*/  F2I.U32.TRUNC.NTZ R0, R0 ;  /* 0x0000000000007305 */ /* 0x000ee4000020f000 */
[----:B------:R-:W-:-:S04]  /*08d0*/  IMAD R9, R9, R21, R8 ;  /* 0x0000001509097224 */ /* 0x000fc800078e0208 */
[----:B------:R-:W-:Y:S01]  /*08e0*/  IMAD.IADD R7, R7, 0x1, R9 ;  /* 0x0000000107077824 */ /* 0x000fe200078e0209 */
[----:B------:R-:W4:Y:S01]  /*08f0*/  LDC R12, c[0x0][0x608] ;  /* 0x00018200ff0c7b82 */ /* 0x000f220000000800 */
[----:B------:R-:W-:-:S03]  /*0900*/  IMAD.MOV.U32 R9, RZ, RZ, -0x1 ;  /* 0xffffffffff097424 */ /* 0x000fc600078e00ff */
[-CC-:B0-----:R-:W-:Y:S02]  /*0910*/  SHF.R.U64 R20, R6, R10.reuse, R7.reuse ;  /* 0x0000000a06147219 */ /* 0x181fe40000001207 */
[----:B------:R-:W-:Y:S02]  /*0920*/  I2FP.F32.U32 R6, R3 ;  /* 0x0000000300067245 */ /* 0x000fe40000201000 */
[----:B------:R-:W0:Y:S01]  /*0930*/  LDC R26, c[0x0][0x658] ;  /* 0x00019600ff1a7b82 */ /* 0x000e220000000800 */
[----:B-1----:R-:W-:Y:S01]  /*0940*/  ISETP.NE.U32.AND P0, PT, R28, RZ, PT ;  /* 0x000000ff1c00720c */ /* 0x002fe20003f05070 */
[----:B---3--:R-:W-:Y:S01]  /*0950*/  IMAD.MOV R8, RZ, RZ, -R0 ;  /* 0x000000ffff087224 */ /* 0x008fe200078e0a00 */
[----:B------:R-:W-:Y:S01]  /*0960*/  SHF.R.U32.HI R7, RZ, R10, R7 ;  /* 0x0000000aff077219 */ /* 0x000fe20000011607 */
[----:B------:R-:W-:Y:S01]  /*0970*/  FMUL R6, R6, UR4 ;  /* 0x0000000406067c20 */ /* 0x000fe20008400000 */
[----:B------:R-:W-:-:S03]  /*0980*/  ISETP.NE.AND.EX P0, PT, R29, RZ, PT, P0 ;  /* 0x000000ff1d00720c */ /* 0x000fc60003f05300 */
[----:B------:R-:W1:Y:S01]  /*0990*/  LDC R14, c[0x0][0x148] ;  /* 0x00005200ff0e7b82 */ /* 0x000e620000000800 */
[----:B--2---:R-:W-:-:S07]  /*09a0*/  IMAD R0, R5, R8, R4 ;  /* 0x0000000805007224 */ /* 0x004fce00078e0204 */
[----:B------:R-:W2:Y:S01]  /*09b0*/  LDC R24, c[0x0][0x600] ;  /* 0x00018000ff187b82 */ /* 0x000ea20000000800 */
[-CC-:B----4-:R-:W-:Y:S02]  /*09c0*/  SHF.R.U64 R30, R20, R12.reuse, R7.reuse ;  /* 0x0000000c141e7219 */ /* 0x190fe40000001207 */
[----:B------:R-:W-:Y:S01]  /*09d0*/  SHF.R.U32.HI R5, RZ, R12, R7 ;  /* 0x0000000cff057219 */ /* 0x000fe20000011607 */
[----:B------:R-:W-:Y:S01]  /*09e0*/  IMAD.MOV.U32 R7, RZ, RZ, 0x1 ;  /* 0x00000001ff077424 */ /* 0x000fe200078e00ff */
[----:B------:R3:W4:Y:S03]  /*09f0*/  F2I.U32.TRUNC.NTZ R12, R6 ;  /* 0x00000006000c7305 */ /* 0x000726000020f000 */
[----:B------:R-:W1:Y:S01]  /*0a00*/  LDC R15, c[0x0][0x648] ;  /* 0x00019200ff0f7b82 */ /* 0x000e620000000800 */
[-C--:B0-----:R-:W-:Y:S02]  /*0a10*/  SHF.L.U32 R4, R9, R26.reuse, RZ ;  /* 0x0000001a09047219 */ /* 0x081fe400000006ff */
[----:B------:R-:W-:-:S02]  /*0a20*/  SHF.R.U64 R32, R30, R26, R5 ;  /* 0x0000001a1e207219 */ /* 0x000fc40000001205 */
[----:B------:R-:W-:Y:S02]  /*0a30*/  LOP3.LUT R11, RZ, R4, RZ, 0x33, !PT ;  /* 0x00000004ff0b7212 */ /* 0x000fe400078e33ff */
[-C--:B------:R-:W-:Y:S01]  /*0a40*/  SHF.R.U32.HI R5, RZ, R26.reuse, R5 ;  /* 0x0000001aff057219 */ /* 0x080fe20000011605 */
[----:B------:R-:W0:Y:S01]  /*0a50*/  LDC R21, c[0x0][0x638] ;  /* 0x00018e00ff157b82 */ /* 0x000e220000000800 */
[----:B------:R-:W-:Y:S01]  /*0a60*/  SHF.L.U32 R10, R7, R26, RZ ;  /* 0x0000001a070a7219 */ /* 0x000fe200000006ff */
[----:B------:R-:W-:-:S06]  /*0a70*/  IMAD.MOV.U32 R4, RZ, RZ, R32 ;  /* 0x000000ffff047224 */ /* 0x000fcc00078e0020 */
[----:B------:R-:W0:Y:S01]  /*0a80*/  LDC R77, c[0x0][0x610] ;  /* 0x00018400ff4d7b82 */ /* 0x000e220000000800 */
[----:B---34-:R-:W-:Y:S05]  /*0a90*/  @!P0 BRA `(.L_x_6) ;  /* 0x0000000000288947 */ /* 0x018fea0003800000 */
[----:B------:R-:W3:Y:S02]  /*0aa0*/  LDC R9, c[0x0][0x64c] ;  /* 0x00019300ff097b82 */ /* 0x000ee40000000800 */
[----:B---3--:R-:W-:-:S05]  /*0ab0*/  IADD3 R9, P0, R32, R9, RZ ;  /* 0x0000000920097210 */ /* 0x008fca0007f1e0ff */
        /* <DEDUP_REMOVED lines=8> */
.L_x_6:
[----:B-1----:R-:W-:Y:S01]  /*0b40*/  SHF.R.U64 R4, R4, R15, R5 ;  /* 0x0000000f04047219 */ /* 0x002fe20000001205 */
[----:B--2---:R-:W-:Y:S01]  /*0b50*/  VIADD R5, R24, 0xffffffff ;  /* 0xffffffff18057836 */ /* 0x004fe20000000000 */
[----:B------:R-:W-:Y:S01]  /*0b60*/  LOP3.LUT R11, R30, R11, RZ, 0xc0, !PT ;  /* 0x0000000b1e0b7212 */ /* 0x000fe200078ec0ff */
[----:B------:R-:W-:Y:S02]  /*0b70*/  IMAD.MOV R12, RZ, RZ, -R12 ;  /* 0x000000ffff0c7224 */ /* 0x000fe400078e0a0c */
[----:B------:R-:W-:Y:S02]  /*0b80*/  IMAD.MOV R6, RZ, RZ, -R4 ;  /* 0x000000ffff067224 */ /* 0x000fe400078e0a04 */
[----:B------:R-:W-:Y:S01]  /*0b90*/  IMAD R11, R10, R4, R11 ;  /* 0x000000040a0b7224 */ /* 0x000fe200078e020b */
[----:B------:R-:W-:Y:S01]  /*0ba0*/  LOP3.LUT R4, R20, R5, RZ, 0xc0, !PT ;  /* 0x0000000514047212 */ /* 0x000fe200078ec0ff */
[----:B------:R-:W-:Y:S02]  /*0bb0*/  @P3 IMAD R0, R14, R12, R3 ;  /* 0x0000000c0e003224 */ /* 0x000fe400078e0203 */
[----:B0-----:R-:W-:-:S02]  /*0bc0*/  IMAD R3, R6, R21, R32 ;  /* 0x0000001506037224 */ /* 0x001fc400078e0220 */
[----:B------:R-:W-:Y:S02]  /*0bd0*/  IMAD R77, R11, R77, R0 ;  /* 0x0000004d0b4d7224 */ /* 0x000fe400078e0200 */
[----:B------:R-:W-:Y:S02]  /*0be0*/  IMAD R4, R3, R24, R4 ;  /* 0x0000001803047224 */ /* 0x000fe400078e0204 */
[----:B------:R-:W-:-:S03]  /*0bf0*/  IMAD.MOV.U32 R0, RZ, RZ, 0x1 ;  /* 0x00000001ff007424 */ /* 0x000fc600078e00ff */
[----:B------:R-:W-:Y:S02]  /*0c00*/  SEL R75, R4, R77, !P3 ;  /* 0x0000004d044b7207 */ /* 0x000fe40005800000 */
[----:B------:R-:W-:-:S07]  /*0c10*/  SEL R77, R77, R4, !P3 ;  /* 0x000000044d4d7207 */ /* 0x000fce0005800000 */
.L_x_4:
[----:B------:R-:W-:-:S08]  /*0c20*/  NOP ;  /* 0x0000000000007918 */ /* 0x000fd00000000000 */
[----:B------:R-:W0:Y:S02]  /*0c30*/  USETMAXREG.TRY_ALLOC.CTAPOOL UP0, 0xe8 ;  /* 0x000000e8000079c8 */ /* 0x000e240008000600 */
[----:B0-----:R-:W-:-:S13]  /*0c40*/  PLOP3.LUT P0, PT, PT, PT, UP0, 0x80, 0x0 ;  /* 0x000000000000781c */ /* 0x001fda0003f0f008 */
[----:B------:R-:W-:Y:S05]  /*0c50*/  @!P0 BRA `(.L_x_4) ;  /* 0xfffffffc00f08947 */ /* 0x000fea000383ffff */
[----:B------:R-:W-:Y:S01]  /*0c60*/  ULDC.64 UR4, c[0x0][0x598] ;  /* 0x0001660000047ab9 */ /* 0x000fe20000000a00 */
[----:B------:R-:W-:Y:S01]  /*0c70*/  ULDC.64 UR36, c[0x0][0x208] ;  /* 0x0000820000247ab9 */ /* 0x000fe20000000a00 */
[----:B------:R-:W-:-:S04]  /*0c80*/  ISETP.NE.U32.AND P0, PT, RZ, UR4, PT ;  /* 0x00000004ff007c0c */ /* 0x000fc8000bf05070 */
[----:B------:R-:W-:-:S13]  /*0c90*/  ISETP.NE.AND.EX P0, PT, RZ, UR5, PT, P0 ;  /* 0x00000005ff007c0c */ /* 0x000fda000bf05300 */
[----:B------:R-:W-:Y:S05]  /*0ca0*/  @!P0 BRA `(.L_x_7) ;  /* 0x00000000001c8947 */ /* 0x000fea0003800000 */
[----:B------:R-:W0:Y:S02]  /*0cb0*/  LDC.64 R4, c[0x0][0x598] ;  /* 0x00016600ff047b82 */ /* 0x000e240000000a00 */
[----:B0-----:R-:W2:Y:S02]  /*0cc0*/  LDG.E.64 R4, desc[UR36][R4.64] ;  /* 0x0000002404047981 */ /* 0x001ea4000c1e1b00 */
[----:B--2---:R-:W-:-:S04]  /*0cd0*/  ISETP.NE.U32.AND P0, PT, R4, RZ, PT ;  /* 0x000000ff0400720c */ /* 0x004fc80003f05070 */
[----:B------:R-:W-:-:S13]  /*0ce0*/  ISETP.NE.AND.EX P0, PT, R5, RZ, PT, P0 ;  /* 0x000000ff0500720c */ /* 0x000fda0003f05300 */
[----:B------:R-:W-:Y:S05]  /*0cf0*/  @!P0 BRA `(.L_x_7) ;  /* 0x0000000000088947 */ /* 0x000fea0003800000 */
[----:B------:R0:W5:Y:S01]  /*0d00*/  LD.E R72, desc[UR36][R4.64] ;  /* 0x0000002404487980 */ /* 0x000162000c101900 */
[----:B------:R-:W-:Y:S05]  /*0d10*/  BRA `(.L_x_8) ;  /* 0x0000000000247947 */ /* 0x000fea0003800000 */
.L_x_7:
[----:B------:R-:W-:Y:S02]  /*0d20*/  ULDC.64 UR4, c[0x0][0x588] ;  /* 0x0001620000047ab9 */ /* 0x000fe40000000a00 */
[----:B------:R-:W-:-:S04]  /*0d30*/  ISETP.NE.U32.AND P0, PT, RZ, UR4, PT ;  /* 0x00000004ff007c0c */ /* 0x000fc8000bf05070 */
[----:B------:R-:W-:-:S13]  /*0d40*/  ISETP.NE.AND.EX P0, PT, RZ, UR5, PT, P0 ;  /* 0x00000005ff007c0c */ /* 0x000fda000bf05300 */
[----:B------:R-:W-:Y:S05]  /*0d50*/  @!P0 BRA `(.L_x_9) ;  /* 0x00000000000c8947 */ /* 0x000fea0003800000 */
[----:B------:R-:W0:Y:S02]  /*0d60*/  LDC.64 R72, c[0x0][0x588] ;  /* 0x00016200ff487b82 */ /* 0x000e240000000a00 */
[----:B0-----:R1:W5:Y:S01]  /*0d70*/  LDG.E R72, desc[UR36][R72.64] ;  /* 0x0000002448487981 */ /* 0x001362000c1e1900 */
[----:B------:R-:W-:Y:S05]  /*0d80*/  BRA `(.L_x_8) ;  /* 0x0000000000087947 */ /* 0x000fea0003800000 */
.L_x_9:
[----:B------:R-:W-:Y:S02]  /*0d90*/  ULDC UR4, c[0x0][0x580] ;  /* 0x0001600000047ab9 */ /* 0x000fe40000000800 */
[----:B------:R-:W-:-:S07]  /*0da0*/  IMAD.U32 R72, RZ, RZ, UR4 ;  /* 0x00000004ff487e24 */ /* 0x000fce000f8e00ff */
.L_x_8:
[----:B------:R-:W-:Y:S02]  /*0db0*/  ULDC.64 UR4, c[0x0][0x5a0] ;  /* 0x0001680000047ab9 */ /* 0x000fe40000000a00 */
[----:B------:R-:W-:-:S04]  /*0dc0*/  ISETP.NE.U32.AND P0, PT, RZ, UR4, PT ;  /* 0x00000004ff007c0c */ /* 0x000fc8000bf05070 */
[----:B------:R-:W-:-:S13]  /*0dd0*/  ISETP.NE.AND.EX P0, PT, RZ, UR5, PT, P0 ;  /* 0x00000005ff007c0c */ /* 0x000fda000bf05300 */
[----:B------:R-:W-:Y:S05]  /*0de0*/  @!P0 BRA `(.L_x_10) ;  /* 0x00000000001c8947 */ /* 0x000fea0003800000 */
[----:B0-----:R-:W0:Y:S02]  /*0df0*/  LDC.64 R4, c[0x0][0x5a0] ;  /* 0x00016800ff047b82 */ /* 0x001e240000000a00 */
[----:B0-----:R-:W2:Y:S02]  /*0e00*/  LDG.E.64 R4, desc[UR36][R4.64] ;  /* 0x0000002404047981 */ /* 0x001ea4000c1e1b00 */
[----:B--2---:R-:W-:-:S04]  /*0e10*/  ISETP.NE.U32.AND P0, PT, R4, RZ, PT ;  /* 0x000000ff0400720c */ /* 0x004fc80003f05070 */
[----:B------:R-:W-:-:S13]  /*0e20*/  ISETP.NE.AND.EX P0, PT, R5, RZ, PT, P0 ;  /* 0x000000ff0500720c */ /* 0x000fda0003f05300 */
[----:B------:R-:W-:Y:S05]  /*0e30*/  @!P0 BRA `(.L_x_10) ;  /* 0x0000000000088947 */ /* 0x000fea0003800000 */
[----:B-1----:R0:W5:Y:S01]  /*0e40*/  LD.E R73, desc[UR36][R4.64] ;  /* 0x0000002404497980 */ /* 0x002162000c101900 */
[----:B------:R-:W-:Y:S05]  /*0e50*/  BRA `(.L_x_11) ;  /* 0x0000000000247947 */ /* 0x000fea0003800000 */
.L_x_10:
[----:B------:R-:W-:Y:S02]  /*0e60*/  ULDC.64 UR4, c[0x0][0x590] ;  /* 0x0001640000047ab9 */ /* 0x000fe40000000a00 */
[----:B------:R-:W-:-:S04]  /*0e70*/  ISETP.NE.U32.AND P0, PT, RZ, UR4, PT ;  /* 0x00000004ff007c0c */ /* 0x000fc8000bf05070 */
[----:B------:R-:W-:-:S13]  /*0e80*/  ISETP.NE.AND.EX P0, PT, RZ, UR5, PT, P0 ;  /* 0x00000005ff007c0c */ /* 0x000fda000bf05300 */
[----:B------:R-:W-:Y:S05]  /*0e90*/  @!P0 BRA `(.L_x_12) ;  /* 0x00000000000c8947 */ /* 0x000fea0003800000 */
[----:B0-----:R-:W1:Y:S02]  /*0ea0*/  LDC.64 R4, c[0x0][0x590] ;  /* 0x00016400ff047b82 */ /* 0x001e640000000a00 */
[----:B-1----:R1:W5:Y:S01]  /*0eb0*/  LDG.E R73, desc[UR36][R4.64] ;  /* 0x0000002404497981 */ /* 0x002362000c1e1900 */
[----:B------:R-:W-:Y:S05]  /*0ec0*/  BRA `(.L_x_11) ;  /* 0x0000000000087947 */ /* 0x000fea0003800000 */
.L_x_12:
[----:B------:R-:W-:Y:S02]  /*0ed0*/  ULDC UR4, c[0x0][0x584] ;  /* 0x0001610000047ab9 */ /* 0x000fe40000000800 */
[----:B-1----:R-:W-:-:S07]  /*0ee0*/  IMAD.U32 R73, RZ, RZ, UR4 ;  /* 0x00000004ff497e24 */ /* 0x002fce000f8e00ff */
.L_x_11:
[----:B------:R-:W-:-:S13]  /*0ef0*/  LOP3.LUT P0, RZ, R0, 0xff, RZ, 0xc0, !PT ;  /* 0x000000ff00ff7812 */ /* 0x000fda000780c0ff */
[----:B------:R-:W-:Y:S05]  /*0f00*/  @!P0 EXIT ;  /* 0x000000000000894d */ /* 0x000fea0003800000 */
[----:B------:R-:W-:Y:S01]  /*0f10*/  ULDC UR4, c[0x0][0x28c] ;  /* 0x0000a30000047ab9 */ /* 0x000fe20000000800 */
[----:B------:R-:W-:Y:S01]  /*0f20*/  LOP3.LUT R90, R19, 0x1, RZ, 0xfc, !PT ;  /* 0x00000001135a7812 */ /* 0x000fe200078efcff */
[----:B------:R-:W-:Y:S01]  /*0f30*/  UIADD3 UR4, UR4, 0x3f, URZ ;  /* 0x0000003f04047890 */ /* 0x000fe2000fffe03f */
[----:B------:R-:W-:Y:S01]  /*0f40*/  UMOV UR38, URZ ;  /* 0x0000003f00267c82 */ /* 0x000fe20008000000 */
[----:B------:R-:W-:Y:S02]  /*0f50*/  UMOV UR39, URZ ;  /* 0x0000003f00277c82 */ /* 0x000fe40008000000 */
[----:B------:R-:W-:-:S04]  /*0f60*/  USHF.R.S32.HI UR5, URZ, 0x1f, UR4 ;  /* 0x0000001f3f057899 */ /* 0x000fc80008011404 */
[----:B------:R-:W-:-:S04]  /*0f70*/  ULEA.HI UR5, UR5, UR4, URZ, 0x6 ;  /* 0x0000000405057291 */ /* 0x000fc8000f8f303f */
[----:B------:R-:W-:-:S12]  /*0f80*/  USHF.R.S32.HI UR40, URZ, 0x6, UR5 ;  /* 0x000000063f287899 */ /* 0x000fd80008011405 */
.L_x_124:
[----:B------:R-:W-:Y:S01]  /*0f90*/  LOP3.LUT R0, R18, 0x80, RZ, 0xc0, !PT ;  /* 0x0000008012007812 */ /* 0x000fe200078ec0ff */
[----:B--2---:R-:W2:Y:S01]  /*0fa0*/  S2UR UR7, SR_CgaCtaId ;  /* 0x00000000000779c3 */ /* 0x004ea20000008800 */
[----:B------:R-:W-:Y:S02]  /*0fb0*/  UMOV UR6, 0x400 ;  /* 0x0000040000067882 */ /* 0x000fe40000000000 */
[----:B------:R-:W-:-:S06]  /*0fc0*/  SHF.R.U32.HI R0, RZ, 0x7, R0 ;  /* 0x00000007ff007819 */ /* 0x000fcc0000011600 */
[----:B---3--:R-:W3:Y:S01]  /*0fd0*/  SHFL.IDX PT, R0, R0, RZ, 0x1f ;  /* 0x00001fff00007589 */ /* 0x008ee200000e0000 */
[----:B--2---:R-:W-:Y:S01]  /*0fe0*/  ULEA UR42, UR7, UR6, 0x18 ;  /* 0x00000006072a7291 */ /* 0x004fe2000f8ec03f */
[----:B---3--:R-:W-:-:S13]  /*0ff0*/  R2UR UR4, R0 ;  /* 0x00000000000472ca */ /* 0x008fda00000e0000 */
[----:B------:R-:W-:-:S04]  /*1000*/  ULEA.HI UR5, UR4, UR4, URZ, 0x1 ;  /* 0x0000000404057291 */ /* 0x000fc8000f8f083f */
[----:B------:R-:W-:-:S04]  /*1010*/  ULOP3.LUT UR5, UR5, 0x7fffe, URZ, 0xc0, !UPT ;  /* 0x0007fffe05057892 */ /* 0x000fc8000f8ec03f */
[----:B------:R-:W-:-:S03]  /*1020*/  UIADD3 UR5, UR4, -UR5, URZ ;  /* 0x8000000504057290 */ /* 0x000fc6000fffe03f */
[----:B------:R-:W-:Y:S01]  /*1030*/  ULDC UR4, c[0x0][0x28c] ;  /* 0x0000a30000047ab9 */ /* 0x000fe20000000800 */
[----:B------:R-:W-:Y:S01]  /*1040*/  ULEA UR5, UR5, UR42, 0xd ;  /* 0x0000002a05057291 */ /* 0x000fe2000f8e683f */
[----:B------:R-:W-:-:S03]  /*1050*/  ISETP.LT.AND P0, PT, RZ, UR4, PT ;  /* 0x00000004ff007c0c */ /* 0x000fc6000bf01270 */
[----:B------:R-:W-:-:S04]  /*1060*/  UIADD3 UR5, UR5, 0x180, URZ ;  /* 0x0000018005057890 */ /* 0x000fc8000fffe03f */
[----:B------:R-:W-:-:S04]  /*1070*/  USHF.R.U32.HI UR5, URZ, 0x4, UR5 ;  /* 0x000000043f057899 */ /* 0x000fc80008011605 */
[----:B------:R-:W-:-:S04]  /*1080*/  ULOP3.LUT UR5, UR5, 0x3fff, URZ, 0xc0, !UPT ;  /* 0x00003fff05057892 */ /* 0x000fc8000f8ec03f */
[----:B------:R-:W-:Y:S01]  /*1090*/  ULOP3.LUT UR41, UR5, 0x10000, URZ, 0xfc, !UPT ;  /* 0x0001000005297892 */ /* 0x000fe2000f8efc3f */
[----:B----45:R-:W-:Y:S11]  /*10a0*/  @P0 BRA `(.L_x_13) ;  /* 0x0000000000400947 */ /* 0x030ff60003800000 */
[----:B------:R-:W-:Y:S01]  /*10b0*/  MOV R0, 0x0 ;  /* 0x0000000000007802 */ /* 0x000fe20000000f00 */
[----:B------:R-:W-:Y:S01]  /*10c0*/  ULDC.64 UR4, c[0x4][0x68] ;  /* 0x01001a0000047ab9 */ /* 0x000fe20000000a00 */
[----:B------:R-:W-:Y:S01]  /*10d0*/  ULDC.64 UR6, c[0x4][0x8] ;  /* 0x0100020000067ab9 */ /* 0x000fe20000000a00 */
[----:B01----:R-:W-:Y:S01]  /*10e0*/  IMAD.U32 R4, RZ, RZ, UR4 ;  /* 0x00000004ff047e24 */ /* 0x003fe2000f8e00ff */
[----:B------:R0:W1:Y:S01]  /*10f0*/  LDC.64 R14, c[0x4][R0] ;  /* 0x01000000000e7b82 */ /* 0x0000620000000a00 */
[----:B------:R-:W-:Y:S01]  /*1100*/  IMAD.U32 R5, RZ, RZ, UR5 ;  /* 0x00000005ff057e24 */ /* 0x000fe2000f8e00ff */
[----:B------:R-:W-:Y:S01]  /*1110*/  ULDC.64 UR4, c[0x4][0x70] ;  /* 0x01001c0000047ab9 */ /* 0x000fe20000000a00 */
[----:B------:R-:W-:Y:S02]  /*1120*/  IMAD.U32 R10, RZ, RZ, UR6 ;  /* 0x00000006ff0a7e24 */ /* 0x000fe4000f8e00ff */
[----:B------:R-:W-:Y:S02]  /*1130*/  IMAD.U32 R6, RZ, RZ, UR4 ;  /* 0x00000004ff067e24 */ /* 0x000fe4000f8e00ff */
[----:B------:R-:W-:-:S02]  /*1140*/  IMAD.U32 R7, RZ, RZ, UR5 ;  /* 0x00000005ff077e24 */ /* 0x000fc4000f8e00ff */
[----:B------:R-:W-:Y:S02]  /*1150*/  IMAD.U32 R11, RZ, RZ, UR7 ;  /* 0x00000007ff0b7e24 */ /* 0x000fe4000f8e00ff */
[----:B------:R-:W-:Y:S02]  /*1160*/  IMAD.MOV.U32 R8, RZ, RZ, 0x1e1 ;  /* 0x000001e1ff087424 */ /* 0x000fe400078e00ff */
[----:B------:R-:W-:Y:S02]  /*1170*/  IMAD.MOV.U32 R12, RZ, RZ, 0x1 ;  /* 0x00000001ff0c7424 */ /* 0x000fe400078e00ff */
[----:B0-----:R-:W-:-:S07]  /*1180*/  IMAD.MOV.U32 R13, RZ, RZ, RZ ;  /* 0x000000ffff0d7224 */ /* 0x001fce00078e00ff */
[----:B------:R-:W-:-:S07]  /*1190*/  LEPC R20, `(.L_x_13) ;  /* 0x000000001014794e */ /* 0x000fce0000000000 */
[----:B-1---5:R-:W-:Y:S05]  /*11a0*/  CALL.ABS.NOINC R14 ;  /* 0x000000000e007343 */ /* 0x022fea0003c00000 */
.L_x_13:
[----:B------:R-:W-:-:S13]  /*11b0*/  ISETP.NE.AND P0, PT, R90, 0x3, PT ;  /* 0x000000035a00780c */ /* 0x000fda0003f05270 */
[----:B------:R-:W-:Y:S05]  /*11c0*/  @!P0 BRA `(.L_x_14) ;  /* 0x0000000000048947 */ /* 0x000fea0003800000 */
[----:B------:R-:W-:Y:S01]  /*11d0*/  BPT.TRAP 0x1 ;  /* 0x000000040000795c */ /* 0x000fe20000300000 */
.L_x_14:
[----:B------:R-:W-:Y:S02]  /*11e0*/  IMAD.U32 R3, RZ, RZ, UR39 ;  /* 0x00000027ff037e24 */ /* 0x000fe4000f8e00ff */
[----:B------:R-:W-:-:S03]  /*11f0*/  IMAD.U32 R0, RZ, RZ, UR38 ;  /* 0x00000026ff007e24 */ /* 0x000fc6000f8e00ff */
[----:B------:R-:W-:Y:S02]  /*1200*/  LEA R3, R3, UR42, 0x3 ;  /* 0x0000002a03037c11 */ /* 0x000fe4000f8e18ff */
[----:B------:R-:W-:-:S04]  /*1210*/  SHF.L.U32 R0, R0, 0x1f, RZ ;  /* 0x0000001f00007819 */ /* 0x000fc800000006ff */
[----:B------:R2:W3:Y:S01]  /*1220*/  SYNCS.PHASECHK.TRANS64.TRYWAIT P1, [R3+URZ], R0 ;  /* 0x00000000030075a7 */ /* 0x0004e2000802017f */
[----:B------:R-:W-:Y:S05]  /*1230*/  @!P0 BRA `(.L_x_15) ;  /* 0x0000000000048947 */ /* 0x000fea0003800000 */
[----:B------:R-:W-:Y:S01]  /*1240*/  BPT.TRAP 0x1 ;  /* 0x000000040000795c */ /* 0x000fe20000300000 */
.L_x_15:
[----:B---3--:R-:W-:Y:S05]  /*1250*/  @P1 BRA `(.L_x_16) ;  /* 0x0000000000081947 */ /* 0x008fea0003800000 */
[----:B------:R-:W3:Y:S02]  /*1260*/  SYNCS.PHASECHK.TRANS64.TRYWAIT P1, [R3+URZ], R0 ;  /* 0x00000000030075a7 */ /* 0x000ee4000802017f */
[----:B---3--:R-:W-:Y:S05]  /*1270*/  @!P1 BRA `(.L_x_17) ;  /* 0x0000006800f49947 */ /* 0x008fea0003800000 */
.L_x_16:
[----:B------:R-:W-:-:S04]  /*1280*/  UISETP.LT.AND UP0, UPT, UR40, 0x1, UPT ;  /* 0x000000012800788c */ /* 0x000fc8000bf01270 */
[----:B------:R-:W-:-:S06]  /*1290*/  USEL UR4, UR40, 0x1, UP0 ;  /* 0x0000000128047887 */ /* 0x000fcc0008000000 */
[----:B--23--:R-:W-:Y:S01]  /*12a0*/  IMAD.U32 R0, RZ, RZ, UR4 ;  /* 0x00000004ff007e24 */ /* 0x00cfe2000f8e00ff */
[----:B------:R-:W-:Y:S05]  /*12b0*/  WARPSYNC.ALL ;  /* 0x0000000000007948 */ /* 0x000fea0003800000 */
[----:B------:R-:W-:-:S04]  /*12c0*/  IADD3 R0, -R0, UR40, RZ ;  /* 0x0000002800007c10 */ /* 0x000fc8000fffe1ff */
[----:B------:R-:W-:Y:S01]  /*12d0*/  ISETP.GE.AND P1, PT, R0, 0x1, PT ;  /* 0x000000010000780c */ /* 0x000fe20003f26270 */
[----:B------:R-:W-:Y:S01]  /*12e0*/  UIADD3 UR4, UR42, 0x2a180, URZ ;  /* 0x0002a1802a047890 */ /* 0x000fe2000fffe03f */
[----:B------:R-:W-:Y:S01]  /*12f0*/  WARPGROUP.ARRIVE ;  /* 0x00000000000079c5 */ /* 0x000fe20000000000 */
[----:B------:R-:W-:Y:S02]  /*1300*/  UIMAD UR6, UR39, 0x600, UR41 ;  /* 0x00000600270678a4 */ /* 0x000fe4000f8e0229 */
[----:B------:R-:W-:Y:S01]  /*1310*/  USHF.R.U32.HI UR4, URZ, 0x4, UR4 ;  /* 0x000000043f047899 */ /* 0x000fe20008011604 */
[----:B------:R-:W-:Y:S01]  /*1320*/  UMOV UR13, 0x40000040 ;  /* 0x40000040000d7882 */ /* 0x000fe20000000000 */
[----:B------:R-:W-:Y:S02]  /*1330*/  UMOV UR15, 0x40000040 ;  /* 0x40000040000f7882 */ /* 0x000fe40000000000 */
[----:B------:R-:W-:Y:S01]  /*1340*/  ULOP3.LUT UR4, UR4, 0x3fff, URZ, 0xc0, !UPT ;  /* 0x00003fff04047892 */ /* 0x000fe2000f8ec03f */
[----:B------:R-:W-:Y:S01]  /*1350*/  UMOV UR12, UR6 ;  /* 0x00000006000c7c82 */ /* 0x000fe20008000000 */
[----:B------:R-:W-:-:S02]  /*1360*/  UMOV UR17, UR13 ;  /* 0x0000000d00117c82 */ /* 0x000fc40008000000 */
[----:B------:R-:W-:Y:S01]  /*1370*/  ULOP3.LUT UR4, UR4, 0x10000, URZ, 0xfc, !UPT ;  /* 0x0001000004047892 */ /* 0x000fe2000f8efc3f */
[----:B------:R-:W-:Y:S01]  /*1380*/  UMOV UR16, UR12 ;  /* 0x0000000c00107c82 */ /* 0x000fe20008000000 */
[----:B------:R-:W-:Y:S02]  /*1390*/  UMOV UR19, 0x40000040 ;  /* 0x4000004000137882 */ /* 0x000fe40000000000 */
[----:B------:R-:W-:Y:S01]  /*13a0*/  UIMAD UR8, UR39, 0x180, UR4 ;  /* 0x00000180270878a4 */ /* 0x000fe2000f8e0204 */
[----:B------:R-:W-:Y:S01]  /*13b0*/  UMOV UR20, UR12 ;  /* 0x0000000c00147c82 */ /* 0x000fe20008000000 */
[----:B------:R-:W-:Y:S02]  /*13c0*/  UMOV UR21, UR13 ;  /* 0x0000000d00157c82 */ /* 0x000fe40008000000 */
[----:B------:R-:W-:Y:S02]  /*13d0*/  UIADD3 UR18, UR8, 0x80, URZ ;  /* 0x0000008008127890 */ /* 0x000fe4000fffe03f */
[----:B------:R-:W-:-:S02]  /*13e0*/  UIADD3 UR22, UR8, 0x100, URZ ;  /* 0x0000010008167890 */ /* 0x000fc4000fffe03f */
[----:B------:R-:W-:Y:S01]  /*13f0*/  UMOV UR14, UR8 ;  /* 0x00000008000e7c82 */ /* 0x000fe20008000000 */
[----:B------:R-:W-:Y:S01]  /*1400*/  UMOV UR23, 0x40000040 ;  /* 0x4000004000177882 */ /* 0x000fe20000000000 */
[----:B------:R-:W-:Y:S01]  /*1410*/  HGMMA.64x16x16.F32 R64, gdesc[UR12], RZ, !UPT, gsb0 ;  /* 0x002000000c4079f0 */ /* 0x000fe2000c0008ff */
[----:B------:R-:W-:Y:S02]  /*1420*/  UIADD3 UR5, UR6, 0x400, URZ ;  /* 0x0000040006057890 */ /* 0x000fe4000fffe03f */
[----:B------:R-:W-:Y:S01]  /*1430*/  UIADD3 UR12, UR6, 0x2, URZ ;  /* 0x00000002060c7890 */ /* 0x000fe2000fffe03f */
[----:B------:R-:W-:Y:S01]  /*1440*/  UMOV UR13, 0x40000040 ;  /* 0x40000040000d7882 */ /* 0x000fe20000000000 */
[----:B------:R-:W-:Y:S01]  /*1450*/  UIADD3 UR10, UR8, 0x106, URZ ;  /* 0x00000106080a7890 */ /* 0x000fe2000fffe03f */
[----:B------:R-:W-:Y:S01]  /*1460*/  UMOV UR11, 0x40000040 ;  /* 0x40000040000b7882 */ /* 0x000fe20000000000 */
[----:B------:R-:W-:Y:S02]  /*1470*/  WARPGROUP.DEPBAR.LE gsb0, 0x0 ;  /* 0x00008000000079c5 */ /* 0x000fe40000010000 */
[----:B------:R-:W-:-:S06]  /*1480*/  WARPGROUP.ARRIVE ;  /* 0x00000000000079c5 */ /* 0x000fcc0000000000 */
[----:B------:R-:W-:Y:S03]  /*1490*/  HGMMA.64x16x16.F32 R48, gdesc[UR16], RZ, !UPT, gsb0 ;  /* 0x00200000103079f0 */ /* 0x000fe6000c0008ff */
[----:B------:R-:W-:Y:S02]  /*14a0*/  WARPGROUP.DEPBAR.LE gsb0, 0x0 ;  /* 0x00008000000079c5 */ /* 0x000fe40000010000 */
[----:B------:R-:W-:-:S06]  /*14b0*/  WARPGROUP.ARRIVE ;  /* 0x00000000000079c5 */ /* 0x000fcc0000000000 */
[----:B------:R-:W-:Y:S01]  /*14c0*/  HGMMA.64x16x16.F32 R32, gdesc[UR20], RZ, !UPT, gsb0 ;  /* 0x00200000142079f0 */ /* 0x000fe2000c0008ff */
[----:B------:R-:W-:Y:S01]  /*14d0*/  UMOV UR20, UR5 ;  /* 0x0000000500147c82 */ /* 0x000fe20008000000 */
[----:B------:R-:W-:Y:S01]  /*14e0*/  UMOV UR21, 0x40000040 ;  /* 0x4000004000157882 */ /* 0x000fe20000000000 */
[----:B------:R-:W-:Y:S01]  /*14f0*/  UMOV UR16, UR20 ;  /* 0x0000001400107c82 */ /* 0x000fe20008000000 */
[----:B------:R-:W-:Y:S01]  /*1500*/  UMOV UR17, UR21 ;  /* 0x0000001500117c82 */ /* 0x000fe20008000000 */
[----:B------:R-:W-:Y:S01]  /*1510*/  UIADD3 UR5, UR6, 0x402, URZ ;  /* 0x0000040206057890 */ /* 0x000fe2000fffe03f */
[----:B------:R-:W-:Y:S02]  /*1520*/  WARPGROUP.DEPBAR.LE gsb0, 0x0 ;  /* 0x00008000000079c5 */ /* 0x000fe40000010000 */
[----:B------:R-:W-:-:S06]  /*1530*/  WARPGROUP.ARRIVE ;  /* 0x00000000000079c5 */ /* 0x000fcc0000000000 */
[----:B------:R-:W-:Y:S01]  /*1540*/  HGMMA.64x16x16.F32 R24, gdesc[UR20], RZ, !UPT, gsb0 ;  /* 0x00200000141879f0 */ /* 0x000fe2000c0008ff */
[----:B------:R-:W-:Y:S01]  /*1550*/  UMOV UR22, UR14 ;  /* 0x0000000e00167c82 */ /* 0x000fe20008000000 */
[----:B------:R-:W-:Y:S01]  /*1560*/  UMOV UR23, UR15 ;  /* 0x0000000f00177c82 */ /* 0x000fe20008000000 */
[----:B------:R-:W-:Y:S01]  /*1570*/  UIADD3 UR14, UR8, 0x2, URZ ;  /* 0x00000002080e7890 */ /* 0x000fe2000fffe03f */
[----:B------:R-:W-:Y:S01]  /*1580*/  UMOV UR15, 0x40000040 ;  /* 0x40000040000f7882 */ /* 0x000fe20000000000 */
[----:B------:R-:W-:Y:S02]  /*1590*/  WARPGROUP.DEPBAR.LE gsb0, 0x0 ;  /* 0x00008000000079c5 */ /* 0x000fe40000010000 */
[----:B------:R-:W-:-:S06]  /*15a0*/  WARPGROUP.ARRIVE ;  /* 0x00000000000079c5 */ /* 0x000fcc0000000000 */
[----:B------:R-:W-:Y:S01]  /*15b0*/  HGMMA.64x16x16.F32 R40, gdesc[UR16], RZ, !UPT, gsb0 ;  /* 0x00200000102879f0 */ /* 0x000fe2000c0008ff */
[----:B------:R-:W-:Y:S01]  /*15c0*/  UIADD3 UR18, UR8, 0x82, URZ ;  /* 0x0000008208127890 */ /* 0x000fe2000fffe03f */
[----:B------:R-:W-:Y:S01]  /*15d0*/  UMOV UR16, UR12 ;  /* 0x0000000c00107c82 */ /* 0x000fe20008000000 */
[----:B------:R-:W-:Y:S01]  /*15e0*/  UMOV UR17, UR13 ;  /* 0x0000000d00117c82 */ /* 0x000fe20008000000 */
        /* <DEDUP_REMOVED lines=10> */
[----:B------:R-:W-:Y:S03]  /*1690*/  HGMMA.64x16x16.F32 R64, gdesc[UR12], R64, gsb0 ;  /* 0x002000000c4079f0 */ /* 0x000fe60008000840 */
[----:B------:R-:W-:Y:S02]  /*16a0*/  WARPGROUP.DEPBAR.LE gsb0, 0x0 ;  /* 0x00008000000079c5 */ /* 0x000fe40000010000 */
[----:B------:R-:W-:-:S06]  /*16b0*/  WARPGROUP.ARRIVE ;  /* 0x00000000000079c5 */ /* 0x000fcc0000000000 */
[----:B------:R-:W-:Y:S03]  /*16c0*/  HGMMA.64x16x16.F32 R48, gdesc[UR16], R48, gsb0 ;  /* 0x00200000103079f0 */ /* 0x000fe60008000830 */
[----:B------:R-:W-:Y:S02]  /*16d0*/  WARPGROUP.DEPBAR.LE gsb0, 0x0 ;  /* 0x00008000000079c5 */ /* 0x000fe40000010000 */
[----:B------:R-:W-:-:S06]  /*16e0*/  WARPGROUP.ARRIVE ;  /* 0x00000000000079c5 */ /* 0x000fcc0000000000 */
[----:B------:R-:W-:Y:S01]  /*16f0*/  HGMMA.64x16x16.F32 R32, gdesc[UR20], R32, gsb0 ;  /* 0x00200000142079f0 */ /* 0x000fe20008000820 */
[----:B------:R-:W-:Y:S01]  /*1700*/  UMOV UR20, UR5 ;  /* 0x0000000500147c82 */ /* 0x000fe20008000000 */
[----:B------:R-:W-:Y:S01]  /*1710*/  UMOV UR21, 0x40000040 ;  /* 0x4000004000157882 */ /* 0x000fe20000000000 */
[----:B------:R-:W-:Y:S01]  /*1720*/  UMOV UR16, UR20 ;  /* 0x0000001400107c82 */ /* 0x000fe20008000000 */
[----:B------:R-:W-:Y:S01]  /*1730*/  UMOV UR17, UR21 ;  /* 0x0000001500117c82 */ /* 0x000fe20008000000 */
[----:B------:R-:W-:Y:S01]  /*1740*/  UMOV UR12, UR20 ;  /* 0x00000014000c7c82 */ /* 0x000fe20008000000 */
[----:B------:R-:W-:Y:S01]  /*1750*/  UMOV UR13, UR21 ;  /* 0x00000015000d7c82 */ /* 0x000fe20008000000 */
[----:B------:R-:W-:Y:S01]  /*1760*/  UIADD3 UR5, UR6, 0x404, URZ ;  /* 0x0000040406057890 */ /* 0x000fe2000fffe03f */
[----:B------:R-:W-:Y:S02]  /*1770*/  WARPGROUP.DEPBAR.LE gsb0, 0x0 ;  /* 0x00008000000079c5 */ /* 0x000fe40000010000 */
[----:B------:R-:W-:-:S06]  /*1780*/  WARPGROUP.ARRIVE ;  /* 0x00000000000079c5 */ /* 0x000fcc0000000000 */
[----:B------:R-:W-:Y:S01]  /*1790*/  HGMMA.64x16x16.F32 R24, gdesc[UR20], R24, gsb0 ;  /* 0x00200000141879f0 */ /* 0x000fe20008000818 */
[----:B------:R-:W-:Y:S01]  /*17a0*/  UIADD3 UR22, UR8, 0x104, URZ ;  /* 0x0000010408167890 */ /* 0x000fe2000fffe03f */
[----:B------:R-:W-:Y:S01]  /*17b0*/  UMOV UR23, 0x40000040 ;  /* 0x4000004000177882 */ /* 0x000fe20000000000 */
        /* <DEDUP_REMOVED lines=8> */
[----:B------:R-:W-:Y:S02]  /*1840*/  UIADD3 UR12, UR6, 0x4, URZ ;  /* 0x00000004060c7890 */ /* 0x000fe4000fffe03f */
[----:B------:R-:W-:Y:S01]  /*1850*/  UIADD3 UR14, UR8, 0x4, URZ ;  /* 0x00000004080e7890 */ /* 0x000fe2000fffe03f */
[----:B------:R-:W-:Y:S01]  /*1860*/  UMOV UR13, 0x40000040 ;  /* 0x40000040000d7882 */ /* 0x000fe20000000000 */
[----:B------:R-:W-:Y:S01]  /*1870*/  UMOV UR15, 0x40000040 ;  /* 0x40000040000f7882 */ /* 0x000fe20000000000 */
[----:B------:R-:W-:Y:S02]  /*1880*/  UMOV UR17, UR13 ;  /* 0x0000000d00117c82 */ /* 0x000fe40008000000 */
[----:B------:R-:W-:Y:S01]  /*1890*/  UMOV UR16, UR12 ;  /* 0x0000000c00107c82 */ /* 0x000fe20008000000 */
[----:B------:R-:W-:Y:S01]  /*18a0*/  UMOV UR20, UR12 ;  /* 0x0000000c00147c82 */ /* 0x000fe20008000000 */
[----:B------:R-:W-:Y:S01]  /*18b0*/  UMOV UR21, UR13 ;  /* 0x0000000d00157c82 */ /* 0x000fe20008000000 */
[----:B------:R-:W-:-:S02]  /*18c0*/  WARPGROUP.DEPBAR.LE gsb0, 0x0 ;  /* 0x00008000000079c5 */ /* 0x000fc40000010000 */
        /* <DEDUP_REMOVED lines=14> */
[----:B------:R-:W-:Y:S02]  /*19b0*/  WARPGROUP.DEPBAR.LE gsb0, 0x0 ;  /* 0x00008000000079c5 */ /* 0x000fe40000010000 */
[----:B------:R-:W-:-:S06]  /*19c0*/  WARPGROUP.ARRIVE ;  /* 0x00000000000079c5 */ /* 0x000fcc0000000000 */
[----:B------:R-:W-:Y:S03]  /*19d0*/  HGMMA.64x16x16.F32 R24, gdesc[UR20], R24, gsb0 ;  /* 0x00200000141879f0 */ /* 0x000fe60008000818 */
        /* <DEDUP_REMOVED lines=16> */
[----:B------:R-:W-:Y:S01]  /*1ae0*/  UIADD3 UR6, UR6, 0x406, URZ ;  /* 0x0000040606067890 */ /* 0x000fe2000fffe03f */
        /* <DEDUP_REMOVED lines=13> */
[----:B------:R-:W-:Y:S02]  /*1bc0*/  WARPGROUP.DEPBAR.LE gsb0, 0x0 ;  /* 0x00008000000079c5 */ /* 0x000fe40000010000 */
[----:B------:R-:W-:-:S06]  /*1bd0*/  WARPGROUP.ARRIVE ;  /* 0x00000000000079c5 */ /* 0x000fcc0000000000 */
[----:B------:R-:W-:Y:S01]  /*1be0*/  HGMMA.64x16x16.F32 R24, gdesc[UR8], R24, gsb0 ;  /* 0x00200000081879f0 */ /* 0x000fe20008000818 */
[----:B------:R-:W-:Y:S01]  /*1bf0*/  UMOV UR10, UR14 ;  /* 0x0000000e000a7c82 */ /* 0x000fe20008000000 */
[----:B------:R-:W-:Y:S01]  /*1c00*/  UMOV UR11, UR15 ;  /* 0x0000000f000b7c82 */ /* 0x000fe20008000000 */
[----:B------:R-:W-:Y:S02]  /*1c10*/  WARPGROUP.DEPBAR.LE gsb0, 0x0 ;  /* 0x00008000000079c5 */ /* 0x000fe40000010000 */
[----:B------:R-:W-:-:S06]  /*1c20*/  WARPGROUP.ARRIVE ;  /* 0x00000000000079c5 */ /* 0x000fcc0000000000 */
[----:B------:R-:W-:Y:S03]  /*1c30*/  HGMMA.64x16x16.F32 R40, gdesc[UR16], R40, gsb0 ;  /* 0x00200000102879f0 */ /* 0x000fe60008000828 */
[----:B------:R-:W-:Y:S02]  /*1c40*/  WARPGROUP.DEPBAR.LE gsb0, 0x0 ;  /* 0x00008000000079c5 */ /* 0x000fe40000010000 */
[----:B------:R-:W-:-:S06]  /*1c50*/  WARPGROUP.ARRIVE ;  /* 0x00000000000079c5 */ /* 0x000fcc0000000000 */
[----:B------:R-:W-:Y:S03]  /*1c60*/  HGMMA.64x16x16.F32 R56, gdesc[UR8], R56, gsb0 ;  /* 0x00200000083879f0 */ /* 0x000fe60008000838 */
[----:B------:R-:W-:Y:S02]  /*1c70*/  WARPGROUP.DEPBAR.LE gsb0, 0x0 ;  /* 0x00008000000079c5 */ /* 0x000fe40000010000 */
[----:B------:R-:W-:Y:S05]  /*1c80*/  @!P1 BRA `(.L_x_18) ;  /* 0x0000000800f89947 */ /* 0x000fea0003800000 */
[----:B------:R-:W-:-:S04]  /*1c90*/  UIADD3 UR5, UR39, 0x1, URZ ;  /* 0x0000000127057890 */ /* 0x000fc8000fffe03f */
[----:B------:R-:W-:-:S04]  /*1ca0*/  UISETP.NE.AND UP0, UPT, UR5, 0x7, UPT ;  /* 0x000000070500788c */ /* 0x000fc8000bf05270 */
[----:B------:R-:W-:Y:S02]  /*1cb0*/  USEL UR6, URZ, 0x1, UP0 ;  /* 0x000000013f067887 */ /* 0x000fe40008000000 */
[----:B------:R-:W-:Y:S02]  /*1cc0*/  USEL UR5, UR5, URZ, UP0 ;  /* 0x0000003f05057287 */ /* 0x000fe40008000000 */
[----:B------:R-:W-:-:S06]  /*1cd0*/  ULOP3.LUT UR6, UR38, UR6, URZ, 0x3c, !UPT ;  /* 0x0000000626067292 */ /* 0x000fcc000f8e3c3f */
[----:B01----:R-:W-:Y:S01]  /*1ce0*/  IMAD.U32 R5, RZ, RZ, UR6 ;  /* 0x00000006ff057e24 */ /* 0x003fe2000f8e00ff */
[----:B------:R-:W-:-:S06]  /*1cf0*/  UMOV UR6, UR39 ;  /* 0x0000002700067c82 */ /* 0x000fcc0008000000 */
.L_x_25:
[----:B01----:R-:W-:Y:S05]  /*1d00*/  @!P0 BRA `(.L_x_19) ;  /* 0x0000000000048947 */ /* 0x003fea0003800000 */
[----:B------:R-:W-:Y:S01]  /*1d10*/  BPT.TRAP 0x1 ;  /* 0x000000040000795c */ /* 0x000fe20000300000 */
.L_x_19:
[----:B------:R-:W0:Y:S01]  /*1d20*/  S2UR UR8, SR_CgaCtaId ;  /* 0x00000000000879c3 */ /* 0x000e220000008800 */
[----:B------:R-:W-:Y:S01]  /*1d30*/  UMOV UR7, 0x400 ;  /* 0x0000040000077882 */ /* 0x000fe20000000000 */
[----:B------:R-:W-:Y:S01]  /*1d40*/  SHF.L.U32 R3, R5, 0x1f, RZ ;  /* 0x0000001f05037819 */ /* 0x000fe200000006ff */
[----:B0-----:R-:W-:-:S04]  /*1d50*/  ULEA UR7, UR8, UR7, 0x18 ;  /* 0x0000000708077291 */ /* 0x001fc8000f8ec03f */
[----:B------:R-:W-:-:S09]  /*1d60*/  ULEA UR8, UR5, UR7, 0x3 ;  /* 0x0000000705087291 */ /* 0x000fd2000f8e183f */
[----:B------:R0:W1:Y:S01]  /*1d70*/  SYNCS.PHASECHK.TRANS64.TRYWAIT P1, [UR8], R3 ;  /* 0x00000003ff0075a7 */ /* 0x0000620008020148 */
[----:B------:R-:W-:Y:S05]  /*1d80*/  @!P0 BRA `(.L_x_20) ;  /* 0x0000000000048947 */ /* 0x000fea0003800000 */
[----:B------:R-:W-:Y:S01]  /*1d90*/  BPT.TRAP 0x1 ;  /* 0x000000040000795c */ /* 0x000fe20000300000 */
.L_x_20:
[----:B-1----:R-:W-:Y:S05]  /*1da0*/  @P1 BRA `(.L_x_21) ;  /* 0x0000000000081947 */ /* 0x002fea0003800000 */
[----:B------:R-:W1:Y:S02]  /*1db0*/  SYNCS.PHASECHK.TRANS64.TRYWAIT P1, [UR8], R3 ;  /* 0x00000003ff0075a7 */ /* 0x000e640008020148 */
[----:B-1----:R-:W-:Y:S05]  /*1dc0*/  @!P1 BRA `(.L_x_22) ;  /* 0x0000006000349947 */ /* 0x002fea0003800000 */
.L_x_21:
[----:B------:R-:W-:Y:S01]  /*1dd0*/  UIMAD UR16, UR5, 0x600, UR41 ;  /* 0x00000600051078a4 */ /* 0x000fe2000f8e0229 */
[----:B------:R-:W-:Y:S01]  /*1de0*/  WARPGROUP.ARRIVE ;  /* 0x00000000000079c5 */ /* 0x000fe20000000000 */
[----:B------:R-:W-:Y:S01]  /*1df0*/  UIMAD UR17, UR5, 0x180, UR4 ;  /* 0x00000180051178a4 */ /* 0x000fe2000f8e0204 */
[----:B------:R-:W-:Y:S01]  /*1e00*/  UMOV UR9, 0x40000040 ;  /* 0x4000004000097882 */ /* 0x000fe20000000000 */
[----:B------:R-:W-:Y:S02]  /*1e10*/  UMOV UR11, 0x40000040 ;  /* 0x40000040000b7882 */ /* 0x000fe40000000000 */
[----:B------:R-:W-:Y:S01]  /*1e20*/  UIADD3 UR14, UR17, 0x80, URZ ;  /* 0x00000080110e7890 */ /* 0x000fe2000fffe03f */
[----:B------:R-:W-:Y:S02]  /*1e30*/  UMOV UR8, UR16 ;  /* 0x0000001000087c82 */ /* 0x000fe40008000000 */
[----:B------:R-:W-:Y:S01]  /*1e40*/  UMOV UR10, UR17 ;  /* 0x00000011000a7c82 */ /* 0x000fe20008000000 */
[----:B------:R-:W-:Y:S01]  /*1e50*/  UMOV UR12, UR8 ;  /* 0x00000008000c7c82 */ /* 0x000fe20008000000 */
[----:B------:R-:W-:Y:S01]  /*1e60*/  HGMMA.64x16x16.F32 R64, gdesc[UR8], R64, gsb0 ;  /* 0x00200000084079f0 */ /* 0x000fe20008000840 */
[----:B------:R-:W-:Y:S01]  /*1e70*/  UMOV UR13, UR9 ;  /* 0x00000009000d7c82 */ /* 0x000fe20008000000 */
[----:B------:R-:W-:Y:S01]  /*1e80*/  UMOV UR15, 0x40000040 ;  /* 0x40000040000f7882 */ /* 0x000fe20000000000 */
[----:B------:R-:W-:Y:S01]  /*1e90*/  UIADD3 UR22, UR17, 0x100, URZ ;  /* 0x0000010011167890 */ /* 0x000fe2000fffe03f */
[----:B------:R-:W-:Y:S01]  /*1ea0*/  UMOV UR20, UR8 ;  /* 0x0000000800147c82 */ /* 0x000fe20008000000 */
[----:B------:R-:W-:Y:S01]  /*1eb0*/  UMOV UR21, UR9 ;  /* 0x0000000900157c82 */ /* 0x000fe20008000000 */
[----:B------:R-:W-:Y:S01]  /*1ec0*/  UMOV UR23, 0x40000040 ;  /* 0x4000004000177882 */ /* 0x000fe20000000000 */
[----:B------:R-:W-:-:S02]  /*1ed0*/  UIADD3 UR18, UR16, 0x400, URZ ;  /* 0x0000040010127890 */ /* 0x000fc4000fffe03f */
[----:B------:R-:W-:Y:S01]  /*1ee0*/  UIADD3 UR8, UR16, 0x2, URZ ;  /* 0x0000000210087890 */ /* 0x000fe2000fffe03f */
[----:B------:R-:W-:Y:S01]  /*1ef0*/  UMOV UR9, 0x40000040 ;  /* 0x4000004000097882 */ /* 0x000fe20000000000 */
[----:B------:R-:W-:Y:S01]  /*1f00*/  UMOV UR19, 0x40000040 ;  /* 0x4000004000137882 */ /* 0x000fe20000000000 */
        /* <DEDUP_REMOVED lines=10> */
[----:B------:R-:W-:Y:S01]  /*1fb0*/  UIADD3 UR18, UR16, 0x402, URZ ;  /* 0x0000040210127890 */ /* 0x000fe2000fffe03f */
[----:B------:R-:W-:Y:S02]  /*1fc0*/  WARPGROUP.DEPBAR.LE gsb0, 0x0 ;  /* 0x00008000000079c5 */ /* 0x000fe40000010000 */
[----:B------:R-:W-:-:S06]  /*1fd0*/  WARPGROUP.ARRIVE ;  /* 0x00000000000079c5 */ /* 0x000fcc0000000000 */
[----:B------:R-:W-:Y:S01]  /*1fe0*/  HGMMA.64x16x16.F32 R24, gdesc[UR20], R24, gsb0 ;  /* 0x00200000141879f0 */ /* 0x000fe20008000818 */
[----:B------:R-:W-:Y:S01]  /*1ff0*/  UMOV UR22, UR10 ;  /* 0x0000000a00167c82 */ /* 0x000fe20008000000 */
[----:B------:R-:W-:Y:S01]  /*2000*/  UMOV UR23, UR11 ;  /* 0x0000000b00177c82 */ /* 0x000fe20008000000 */
[----:B------:R-:W-:Y:S01]  /*2010*/  UIADD3 UR10, UR17, 0x2, URZ ;  /* 0x00000002110a7890 */ /* 0x000fe2000fffe03f */
[----:B------:R-:W-:Y:S01]  /*2020*/  UMOV UR11, 0x40000040 ;  /* 0x40000040000b7882 */ /* 0x000fe20000000000 */
[----:B------:R-:W-:Y:S02]  /*2030*/  WARPGROUP.DEPBAR.LE gsb0, 0x0 ;  /* 0x00008000000079c5 */ /* 0x000fe40000010000 */
[----:B------:R-:W-:-:S06]  /*2040*/  WARPGROUP.ARRIVE ;  /* 0x00000000000079c5 */ /* 0x000fcc0000000000 */
[----:B------:R-:W-:Y:S01]  /*2050*/  HGMMA.64x16x16.F32 R40, gdesc[UR12], R40, gsb0 ;  /* 0x002000000c2879f0 */ /* 0x000fe20008000828 */
[----:B------:R-:W-:Y:S01]  /*2060*/  UIADD3 UR14, UR17, 0x82, URZ ;  /* 0x00000082110e7890 */ /* 0x000fe2000fffe03f */
[----:B------:R-:W-:Y:S01]  /*2070*/  UMOV UR12, UR8 ;  /* 0x00000008000c7c82 */ /* 0x000fe20008000000 */
[----:B------:R-:W-:Y:S01]  /*2080*/  UMOV UR13, UR9 ;  /* 0x00000009000d7c82 */ /* 0x000fe20008000000 */
        /* <DEDUP_REMOVED lines=64> */
[----:B------:R-:W-:Y:S02]  /*2490*/  UIADD3 UR20, UR16, 0x406, URZ ;  /* 0x0000040610147890 */ /* 0x000fe4000fffe03f */
        /* <DEDUP_REMOVED lines=42> */
[----:B------:R-:W-:Y:S01]  /*2740*/  BPT.TRAP 0x1 ;  /* 0x000000040000795c */ /* 0x000fe20000300000 */
.L_x_23:
[----:B------:R-:W-:Y:S01]  /*2750*/  ULEA UR7, UR6, UR7, 0x3 ;  /* 0x0000000706077291 */ /* 0x000fe2000f8e183f */
[----:B------:R-:W-:-:S03]  /*2760*/  ISETP.GT.U32.AND P1, PT, R19, 0x1, PT ;  /* 0x000000011300780c */ /* 0x000fc60003f24070 */
[----:B------:R-:W-:-:S04]  /*2770*/  UIADD3 UR7, UR7, 0x38, URZ ;  /* 0x0000003807077890 */ /* 0x000fc8000fffe03f */
[----:B------:R-:W-:-:S09]  /*2780*/  UPRMT UR7, URZ, 0x654, UR7 ;  /* 0x000006543f077896 */ /* 0x000fd20008000007 */
[----:B------:R-:W-:Y:S01]  /*2790*/  SYNCS.ARRIVE.TRANS64.RED.A1T0 RZ, [UR7], RZ ;  /* 0x000000ffffff79a7 */ /* 0x000fe20008100407 */
[----:B------:R-:W-:Y:S05]  /*27a0*/  @P1 BRA `(.L_x_24) ;  /* 0x0000000000041947 */ /* 0x000fea0003800000 */
[----:B------:R-:W-:Y:S01]  /*27b0*/  BPT.TRAP 0x1 ;  /* 0x000000040000795c */ /* 0x000fe20000300000 */
.L_x_24:
[----:B------:R-:W-:Y:S01]  /*27c0*/  UIADD3 UR5, UR5, 0x1, URZ ;  /* 0x0000000105057890 */ /* 0x000fe2000fffe03f */
[C---:B------:R-:W-:Y:S01]  /*27d0*/  ISETP.GT.AND P1, PT, R0.reuse, 0x1, PT ;  /* 0x000000010000780c */ /* 0x040fe20003f24270 */
[----:B------:R-:W-:Y:S01]  /*27e0*/  UIADD3 UR6, UR6, 0x1, URZ ;  /* 0x0000000106067890 */ /* 0x000fe2000fffe03f */
[----:B------:R-:W-:Y:S01]  /*27f0*/  VIADD R0, R0, 0xffffffff ;  /* 0xffffffff00007836 */ /* 0x000fe20000000000 */
[----:B------:R-:W-:Y:S02]  /*2800*/  UISETP.NE.AND UP0, UPT, UR5, 0x7, UPT ;  /* 0x000000070500788c */ /* 0x000fe4000bf05270 */
[----:B------:R-:W-:Y:S02]  /*2810*/  UISETP.NE.AND UP1, UPT, UR6, 0x7, UPT ;  /* 0x000000070600788c */ /* 0x000fe4000bf25270 */
[----:B------:R-:W-:Y:S02]  /*2820*/  USEL UR7, URZ, 0x1, UP0 ;  /* 0x000000013f077887 */ /* 0x000fe40008000000 */
[----:B------:R-:W-:-:S02]  /*2830*/  USEL UR5, UR5, URZ, UP0 ;  /* 0x0000003f05057287 */ /* 0x000fc40008000000 */
[----:B------:R-:W-:Y:S02]  /*2840*/  USEL UR6, UR6, URZ, UP1 ;  /* 0x0000003f06067287 */ /* 0x000fe40008800000 */
[----:B------:R-:W-:Y:S01]  /*2850*/  LOP3.LUT R5, R5, UR7, RZ, 0x3c, !PT ;  /* 0x0000000705057c12 */ /* 0x000fe2000f8e3cff */
[----:B------:R-:W-:Y:S09]  /*2860*/  @P1 BRA `(.L_x_25) ;  /* 0xfffffff400241947 */ /* 0x000ff2000383ffff */
.L_x_18:
[----:B------:R-:W2:Y:S02]  /*2870*/  LDC R0, c[0x0][0x28c] ;  /* 0x0000a300ff007b82 */ /* 0x000ea40000000800 */
[----:B--2---:R-:W-:-:S13]  /*2880*/  ISETP.GE.AND P1, PT, R0, 0x1, PT ;  /* 0x000000010000780c */ /* 0x004fda0003f26270 */
[----:B------:R-:W-:Y:S05]  /*2890*/  @!P1 BRA `(.L_x_26) ;  /* 0x0000000000509947 */ /* 0x000fea0003800000 */
[----:B------:R-:W-:Y:S05]  /*28a0*/  @!P0 BRA `(.L_x_27) ;  /* 0x0000000000048947 */ /* 0x000fea0003800000 */
[----:B------:R-:W-:Y:S01]  /*28b0*/  BPT.TRAP 0x1 ;  /* 0x000000040000795c */ /* 0x000fe20000300000 */
.L_x_27:
[----:B------:R-:W-:Y:S01]  /*28c0*/  UISETP.LT.AND UP0, UPT, UR40, 0x1, UPT ;  /* 0x000000012800788c */ /* 0x000fe2000bf01270 */
[----:B------:R-:W2:Y:S01]  /*28d0*/  S2UR UR7, SR_CgaCtaId ;  /* 0x00000000000779c3 */ /* 0x000ea20000008800 */
[----:B------:R-:W-:Y:S02]  /*28e0*/  ISETP.GT.U32.AND P0, PT, R19, 0x1, PT ;  /* 0x000000011300780c */ /* 0x000fe40003f04070 */
[----:B------:R-:W-:-:S04]  /*28f0*/  USEL UR6, UR40, 0x1, UP0 ;  /* 0x0000000128067887 */ /* 0x000fc80008000000 */
[----:B------:R-:W-:-:S04]  /*2900*/  UIADD3 UR6, UR39, UR40, -UR6 ;  /* 0x0000002827067290 */ /* 0x000fc8000fffe806 */
[----:B------:R-:W-:-:S04]  /*2910*/  UIMAD.WIDE.U32 UR4, UR6, 0x24924925, URZ ;  /* 0x24924925060478a5 */ /* 0x000fc8000f8e003f */
[----:B------:R-:W-:-:S04]  /*2920*/  UIADD3 UR4, UR6, -UR5, URZ ;  /* 0x8000000506047290 */ /* 0x000fc8000fffe03f */
[----:B------:R-:W-:-:S03]  /*2930*/  ULEA.HI UR4, UR4, UR5, URZ, 0x1f ;  /* 0x0000000504047291 */ /* 0x000fc6000f8ff83f */
[----:B------:R-:W-:Y:S01]  /*2940*/  UMOV UR5, 0x400 ;  /* 0x0000040000057882 */ /* 0x000fe20000000000 */
[----:B------:R-:W-:Y:S02]  /*2950*/  USHF.R.U32.HI UR4, URZ, 0x2, UR4 ;  /* 0x000000023f047899 */ /* 0x000fe40008011604 */
[----:B--2---:R-:W-:Y:S02]  /*2960*/  ULEA UR5, UR7, UR5, 0x18 ;  /* 0x0000000507057291 */ /* 0x004fe4000f8ec03f */
[----:B------:R-:W-:-:S04]  /*2970*/  UIMAD UR4, UR4, -0x7, UR6 ;  /* 0xfffffff9040478a4 */ /* 0x000fc8000f8e0206 */
[----:B------:R-:W-:-:S04]  /*2980*/  ULEA UR4, UR4, UR5, 0x3 ;  /* 0x0000000504047291 */ /* 0x000fc8000f8e183f */
[----:B------:R-:W-:-:S04]  /*2990*/  UIADD3 UR4, UR4, 0x38, URZ ;  /* 0x0000003804047890 */ /* 0x000fc8000fffe03f */
[----:B------:R-:W-:-:S09]  /*29a0*/  UPRMT UR4, URZ, 0x654, UR4 ;  /* 0x000006543f047896 */ /* 0x000fd20008000004 */
[----:B------:R-:W-:Y:S01]  /*29b0*/  SYNCS.ARRIVE.TRANS64.RED.A1T0 RZ, [UR4], RZ ;  /* 0x000000ffffff79a7 */ /* 0x000fe20008100404 */
[----:B------:R-:W-:Y:S05]  /*29c0*/  @P0 BRA `(.L_x_26) ;  /* 0x0000000000040947 */ /* 0x000fea0003800000 */
[----:B------:R-:W-:Y:S01]  /*29d0*/  BPT.TRAP 0x1 ;  /* 0x000000040000795c */ /* 0x000fe20000300000 */
.L_x_26:
[----:B01----:R-:W0:Y:S01]  /*29e0*/  LDC R5, c[0x0][0x288] ;  /* 0x0000a200ff057b82 */ /* 0x003e220000000800 */
[----:B------:R-:W-:Y:S01]  /*29f0*/  LOP3.LUT R0, R22, 0x1, RZ, 0xc0, !PT ;  /* 0x0000000116007812 */ /* 0x000fe200078ec0ff */
[----:B------:R-:W-:Y:S01]  /*2a00*/  UIADD3 UR39, UR40, UR39, URZ ;  /* 0x0000002728277290 */ /* 0x000fe2000fffe03f */
[----:B------:R-:W-:Y:S01]  /*2a10*/  SHF.R.U32.HI R3, RZ, 0x2, R18 ;  /* 0x00000002ff037819 */ /* 0x000fe20000011612 */
[----:B------:R-:W-:Y:S01]  /*2a20*/  IMAD R7, R77, 0xc0, RZ ;  /* 0x000000c04d077824 */ /* 0x000fe200078e02ff */
[----:B------:R-:W-:Y:S01]  /*2a30*/  LOP3.LUT R4, R18, 0x60, RZ, 0xc0, !PT ;  /* 0x0000006012047812 */ /* 0x000fe200078ec0ff */
[----:B------:R-:W-:Y:S01]  /*2a40*/  IMAD.SHL.U32 R74, R0, 0x40, RZ ;  /* 0x00000040004a7824 */ /* 0x000fe200078e00ff */
[----:B------:R-:W-:Y:S01]  /*2a50*/  LOP3.LUT R3, R3, 0x7, RZ, 0xc0, !PT ;  /* 0x0000000703037812 */ /* 0x000fe200078ec0ff */
[----:B------:R-:W-:Y:S01]  /*2a60*/  UISETP.GT.U32.AND UP0, UPT, UR39, 0x6, UPT ;  /* 0x000000062700788c */ /* 0x000fe2000bf04070 */
[----:B------:R-:W-:Y:S01]  /*2a70*/  SHF.R.U32.HI R4, RZ, 0x1, R4 ;  /* 0x00000001ff047819 */ /* 0x000fe20000011604 */
[----:B------:R-:W-:Y:S01]  /*2a80*/  UIMAD.WIDE.U32 UR4, UR39, 0x24924925, URZ ;  /* 0x24924925270478a5 */ /* 0x000fe2000f8e003f */
[--C-:B------:R-:W-:Y:S01]  /*2a90*/  LOP3.LUT R74, R74, 0x40, R3.reuse, 0xe2, !PT ;  /* 0x000000404a4a7812 */ /* 0x100fe200078ee203 */
[----:B------:R-:W-:Y:S01]  /*2aa0*/  IMAD.SHL.U32 R10, R18, 0x2, RZ ;  /* 0x00000002120a7824 */ /* 0x000fe200078e00ff */
[-C--:B------:R-:W-:Y:S01]  /*2ab0*/  IADD3 R3, RZ, -R4.reuse, -R3 ;  /* 0x80000004ff037210 */ /* 0x080fe20007ffe803 */
[----:B------:R-:W-:Y:S01]  /*2ac0*/  ULDC UR7, c[0x0][0x284] ;  /* 0x0000a10000077ab9 */ /* 0x000fe20000000800 */
[----:B------:R-:W-:Y:S01]  /*2ad0*/  UISETP.LT.U32.AND UP0, UPT, UR40, 0x7, UP0 ;  /* 0x000000072800788c */ /* 0x000fe20008701070 */
[----:B------:R-:W-:Y:S01]  /*2ae0*/  SHF.R.S32.HI R13, RZ, 0x1f, R23 ;  /* 0x0000001fff0d7819 */ /* 0x000fe20000011417 */
[----:B------:R-:W-:Y:S01]  /*2af0*/  UIADD3 UR4, UR39, -UR5, URZ ;  /* 0x8000000527047290 */ /* 0x000fe2000fffe03f */
[----:B------:R-:W-:Y:S01]  /*2b00*/  IMAD R6, R0, -0x40, R3 ;  /* 0xffffffc000067824 */ /* 0x000fe200078e0203 */
[----:B------:R-:W-:Y:S01]  /*2b10*/  UISETP.GE.U32.AND UP1, UPT, UR40, 0x7, UPT ;  /* 0x000000072800788c */ /* 0x000fe2000bf26070 */
[----:B------:R-:W-:Y:S01]  /*2b20*/  IMAD R3, R75, 0x30, RZ ;  /* 0x000000304b037824 */ /* 0x000fe200078e02ff */
[----:B------:R-:W-:Y:S01]  /*2b30*/  LOP3.LUT R0, R18, 0x3, RZ, 0xc0, !PT ;  /* 0x0000000312007812 */ /* 0x000fe200078ec0ff */
[----:B------:R-:W-:Y:S01]  /*2b40*/  USEL UR6, URZ, 0x1, !UP0 ;  /* 0x000000013f067887 */ /* 0x000fe2000c000000 */
[----:B------:R-:W-:Y:S01]  /*2b50*/  LOP3.LUT R74, R74, R4, RZ, 0xfc, !PT ;  /* 0x000000044a4a7212 */ /* 0x000fe200078efcff */
[----:B------:R-:W-:Y:S01]  /*2b60*/  ULEA.HI UR4, UR4, UR5, URZ, 0x1f ;  /* 0x0000000504047291 */ /* 0x000fe2000f8ff83f */
[C---:B0-----:R-:W-:Y:S01]  /*2b70*/  ISETP.GE.AND P0, PT, R3.reuse, R5, PT ;  /* 0x000000050300720c */ /* 0x041fe20003f06270 */
[----:B------:R-:W-:Y:S01]  /*2b80*/  ULDC.64 UR8, c[0x0][0x5d0] ;  /* 0x0001740000087ab9 */ /* 0x000fe20000000a00 */
[----:B------:R-:W-:Y:S01]  /*2b90*/  LOP3.LUT R10, R3, 0x6, R10, 0xf8, !PT ;  /* 0x00000006030a7812 */ /* 0x000fe200078ef80a */
[----:B------:R-:W-:Y:S01]  /*2ba0*/  IMAD R8, R0, -0x2, R5 ;  /* 0xfffffffe00087824 */ /* 0x000fe200078e0205 */
[----:B------:R-:W-:Y:S01]  /*2bb0*/  ISETP.GE.OR P0, PT, R7, UR7, P0 ;  /* 0x0000000707007c0c */ /* 0x000fe20008706670 */
[----:B------:R-:W-:Y:S01]  /*2bc0*/  IMAD R0, R13, UR8, RZ ;  /* 0x000000080d007c24 */ /* 0x000fe2000f8e02ff */
[----:B------:R-:W-:Y:S01]  /*2bd0*/  SHF.R.S32.HI R11, RZ, 0x1f, R10 ;  /* 0x0000001fff0b7819 */ /* 0x000fe2000001140a */
[----:B------:R-:W-:Y:S01]  /*2be0*/  ULOP3.LUT UR38, UR38, UR6, URZ, 0x3c, !UPT ;  /* 0x0000000626267292 */ /* 0x000fe2000f8e3c3f */
[----:B------:R-:W-:Y:S01]  /*2bf0*/  IMAD.MOV.U32 R75, RZ, RZ, RZ ;  /* 0x000000ffff4b7224 */ /* 0x000fe200078e00ff */
[----:B------:R-:W-:Y:S01]  /*2c00*/  USHF.R.U32.HI UR4, URZ, 0x2, UR4 ;  /* 0x000000023f047899 */ /* 0x000fe20008011604 */
[----:B------:R-:W-:Y:S01]  /*2c10*/  IMAD R9, R23, UR9, R0 ;  /* 0x0000000917097c24 */ /* 0x000fe2000f8e0200 */
[----:B------:R-:W-:Y:S01]  /*2c20*/  IADD3 R0, -R7, UR7, R6 ;  /* 0x0000000707007c10 */ /* 0x000fe2000fffe106 */
[----:B------:R-:W-:Y:S01]  /*2c30*/  IMAD.WIDE.U32 R4, R23, UR8, R10 ;  /* 0x0000000817047c25 */ /* 0x000fe2000f8e000a */
[----:B------:R-:W-:-:S02]  /*2c40*/  @UP1 ULOP3.LUT UR38, UR38, 0x1, UR4, 0x78, !UPT ;  /* 0x0000000126261892 */ /* 0x000fc4000f8e7804 */
[----:B------:R-:W-:Y:S01]  /*2c50*/  UIMAD UR39, UR4, -0x7, UR39 ;  /* 0xfffffff9042778a4 */ /* 0x000fe2000f8e0227 */
[----:B------:R-:W-:Y:S02]  /*2c60*/  IMAD.IADD R6, R8, 0x1, -R3 ;  /* 0x0000000108067824 */ /* 0x000fe400078e0a03 */
[----:B------:R-:W-:Y:S02]  /*2c70*/  IMAD.IADD R9, R5, 0x1, R9 ;  /* 0x0000000105097824 */ /* 0x000fe400078e0209 */
[----:B------:R-:W-:-:S04]  /*2c80*/  IMAD.WIDE R74, R77, 0xc0, R74 ;  /* 0x000000c04d4a7825 */ /* 0x000fc800078e024a */
[----:B------:R-:W-:Y:S02]  /*2c90*/  IMAD.MOV.U32 R3, RZ, RZ, -0x1 ;  /* 0xffffffffff037424 */ /* 0x000fe400078e00ff */
[----:B------:R-:W-:Y:S01]  /*2ca0*/  IMAD.MOV.U32 R8, RZ, RZ, R4 ;  /* 0x000000ffff087224 */ /* 0x000fe200078e0004 */
[----:B------:R-:W-:Y:S06]  /*2cb0*/  @P0 BRA `(.L_x_28) ;  /* 0x0000003000b80947 */ /* 0x000fec0003800000 */
[----:B------:R-:W0:Y:S01]  /*2cc0*/  LDC.64 R4, c[0x0][0x5c8] ;  /* 0x00017200ff047b82 */ /* 0x000e220000000a00 */
[----:B-----5:R-:W-:Y:S01]  /*2cd0*/  FSETP.NEU.AND P2, PT, R73, RZ, PT ;  /* 0x000000ff4900720b */ /* 0x020fe20003f4d000 */
[----:B------:R-:W-:Y:S01]  /*2ce0*/  BSSY B0, `(.L_x_28) ;  /* 0x000032b000007945 */ /* 0x000fe20003800000 */
[----:B------:R-:W-:-:S04]  /*2cf0*/  ISETP.GT.AND P0, PT, R6, RZ, PT ;  /* 0x000000ff0600720c */ /* 0x000fc80003f04270 */
[----:B------:R-:W-:Y:S01]  /*2d00*/  ISETP.GT.AND P1, PT, R0, RZ, P0 ;  /* 0x000000ff0000720c */ /* 0x000fe20000724270 */
[-C--:B0-----:R-:W-:Y:S02]  /*2d10*/  IMAD R7, R75, R4.reuse, RZ ;  /* 0x000000044b077224 */ /* 0x081fe400078e02ff */
[----:B------:R-:W-:-:S04]  /*2d20*/  IMAD.WIDE.U32 R80, R74, R4, R8 ;  /* 0x000000044a507225 */ /* 0x000fc800078e0008 */
[----:B------:R-:W-:-:S04]  /*2d30*/  IMAD R7, R74, R5, R7 ;  /* 0x000000054a077224 */ /* 0x000fc800078e0207 */
[----:B------:R-:W-:Y:S01]  /*2d40*/  IMAD.IADD R87, R81, 0x1, R7 ;  /* 0x0000000151577824 */ /* 0x000fe200078e0207 */
[----:B------:R-:W-:Y:S06]  /*2d50*/  @!P2 BRA `(.L_x_29) ;  /* 0x000000240004a947 */ /* 0x000fec0003800000 */
[----:B------:R-:W0:Y:S01]  /*2d60*/  LDC.64 R20, c[0x0][0x5b8] ;  /* 0x00016e00ff147b82 */ /* 0x000e220000000a00 */
[----:B------:R-:W-:-:S07]  /*2d70*/  ULDC.64 UR4, c[0x0][0x5c0] ;  /* 0x0001700000047ab9 */ /* 0x000fce0000000a00 */
[----:B------:R-:W1:Y:S08]  /*2d80*/  LDC.64 R78, c[0x0][0x5b0] ;  /* 0x00016c00ff4e7b82 */ /* 0x000e700000000a00 */
[----:B------:R-:W2:Y:S01]  /*2d90*/  LDC.64 R14, c[0x0][0x5a8] ;  /* 0x00016a00ff0e7b82 */ /* 0x000ea20000000a00 */
[-C--:B0-----:R-:W-:Y:S02]  /*2da0*/  IMAD R8, R13, R20.reuse, RZ ;  /* 0x000000140d087224 */ /* 0x081fe400078e02ff */
[----:B------:R-:W-:-:S04]  /*2db0*/  IMAD.WIDE.U32 R84, R23, R20, R10 ;  /* 0x0000001417547225 */ /* 0x000fc800078e000a */
[----:B------:R-:W-:Y:S02]  /*2dc0*/  IMAD R93, R23, R21, R8 ;  /* 0x00000015175d7224 */ /* 0x000fe400078e0208 */
[-C--:B-1----:R-:W-:Y:S02]  /*2dd0*/  IMAD R7, R75, R78.reuse, RZ ;  /* 0x0000004e4b077224 */ /* 0x082fe400078e02ff */
[----:B------:R-:W-:Y:S02]  /*2de0*/  IMAD.IADD R83, R85, 0x1, R93 ;  /* 0x0000000155537824 */ /* 0x000fe400078e025d */
[----:B------:R-:W-:Y:S02]  /*2df0*/  IMAD.MOV.U32 R82, RZ, RZ, R84 ;  /* 0x000000ffff527224 */ /* 0x000fe400078e0054 */
[C---:B------:R-:W-:Y:S02]  /*2e00*/  IMAD R95, R74.reuse, R79, R7 ;  /* 0x0000004f4a5f7224 */ /* 0x040fe400078e0207 */
[----:B------:R-:W-:-:S04]  /*2e10*/  IMAD.WIDE.U32 R8, R74, R78, R82 ;  /* 0x0000004e4a087225 */ /* 0x000fc800078e0052 */
[----:B------:R-:W-:Y:S01]  /*2e20*/  IMAD.IADD R7, R9, 0x1, R95 ;  /* 0x0000000109077824 */ /* 0x000fe200078e025f */
[----:B--2---:R-:W-:-:S04]  /*2e30*/  LEA R12, P2, R8, R14, 0x1 ;  /* 0x0000000e080c7211 */ /* 0x004fc800078408ff */
[----:B------:R-:W-:-:S05]  /*2e40*/  LEA.HI.X R13, R8, R15, R7, 0x1, P2 ;  /* 0x0000000f080d7211 */ /* 0x000fca00010f0c07 */
[----:B------:R0:W2:Y:S01]  /*2e50*/  @P1 LDG.E.LTC128B.U16 R7, desc[UR36][R12.64] ;  /* 0x000000240c071981 */ /* 0x0000a2000c1e1520 */
[----:B------:R-:W-:Y:S01]  /*2e60*/  ISETP.GT.AND P3, PT, R6, 0x1, PT ;  /* 0x000000010600780c */ /* 0x000fe20003f64270 */
[----:B------:R-:W-:Y:S01]  /*2e70*/  IMAD.WIDE.U32 R76, R74, R78, R10 ;  /* 0x0000004e4a4c7225 */ /* 0x000fe200078e000a */
[----:B------:R-:W-:Y:S01]  /*2e80*/  BSSY B1, `(.L_x_30) ;  /* 0x0000012000017945 */ /* 0x000fe20003800000 */
[----:B------:R-:W-:Y:S02]  /*2e90*/  SHF.L.U64.HI R81, R78, 0x3, R79 ;  /* 0x000000034e517819 */ /* 0x000fe4000001024f */
[----:B------:R-:W-:Y:S02]  /*2ea0*/  IMAD.IADD R77, R95, 0x1, R77 ;  /* 0x000000015f4d7824 */ /* 0x000fe400078e024d */
[----:B------:R-:W-:-:S04]  /*2eb0*/  IMAD.WIDE.U32 R76, R23, R20, R76 ;  /* 0x00000014174c7225 */ /* 0x000fc800078e004c */
[----:B0-----:R-:W-:Y:S01]  /*2ec0*/  IMAD.IADD R13, R93, 0x1, R77 ;  /* 0x000000015d0d7824 */ /* 0x001fe200078e024d */
[----:B------:R-:W-:-:S04]  /*2ed0*/  LEA R12, P4, R76, R14, 0x1 ;  /* 0x0000000e4c0c7211 */ /* 0x000fc800078808ff */
[----:B------:R-:W-:Y:S01]  /*2ee0*/  LEA.HI.X R13, R76, R15, R13, 0x1, P4 ;  /* 0x0000000f4c0d7211 */ /* 0x000fe200020f0c0d */
[----:B--2---:R-:W-:-:S05]  /*2ef0*/  HADD2.F32 R8, -RZ, R7.H0_H0 ;  /* 0x20000007ff087230 */ /* 0x004fca0000004100 */
[----:B------:R-:W-:Y:S01]  /*2f00*/  FMUL R9, R8, R73 ;  /* 0x0000004908097220 */ /* 0x000fe20000400000 */
[----:B------:R-:W-:-:S03]  /*2f10*/  LEA R8, P2, R80, UR4, 0x1 ;  /* 0x0000000450087c11 */ /* 0x000fc6000f8408ff */
[----:B------:R-:W-:Y:S01]  /*2f20*/  FFMA R64, R64, R72, R9 ;  /* 0x0000004840407223 */ /* 0x000fe20000000009 */
[----:B------:R-:W-:Y:S01]  /*2f30*/  LEA.HI.X R9, R80, UR5, R87, 0x1, P2 ;  /* 0x0000000550097c11 */ /* 0x000fe200090f0c57 */
[----:B------:R-:W-:Y:S01]  /*2f40*/  IMAD.SHL.U32 R80, R78, 0x8, RZ ;  /* 0x000000084e507824 */ /* 0x000fe200078e00ff */
[----:B------:R-:W-:Y:S02]  /*2f50*/  ISETP.GT.AND P2, PT, R0, RZ, P3 ;  /* 0x000000ff0000720c */ /* 0x000fe40001f44270 */
[----:B------:R-:W-:-:S05]  /*2f60*/  F2FP.F16.F32.PACK_AB R64, RZ, R64 ;  /* 0x00000040ff40723e */ /* 0x000fca00000000ff */
[----:B------:R0:W-:Y:S06]  /*2f70*/  @P1 STG.E.U16 desc[UR36][R8.64], R64 ;  /* 0x0000004008001986 */ /* 0x0001ec000c101524 */
[----:B------:R-:W-:Y:S05]  /*2f80*/  @!P2 BRA `(.L_x_31) ;  /* 0x000000000004a947 */ /* 0x000fea0003800000 */
[----:B------:R1:W5:Y:S02]  /*2f90*/  LDG.E.LTC128B.U16 R7, desc[UR36][R12.64+0x2] ;  /* 0x000002240c077981 */ /* 0x000364000c1e1520 */
.L_x_31:
[----:B------:R-:W-:Y:S05]  /*2fa0*/  BSYNC B1 ;  /* 0x0000000000017941 */ /* 0x000fea0003800000 */
.L_x_30:
[----:B0----5:R-:W-:Y:S01]  /*2fb0*/  HADD2.F32 R64, -RZ, R7.H0_H0 ;  /* 0x20000007ff407230 */ /* 0x021fe20000004100 */
[----:B------:R-:W-:Y:S01]  /*2fc0*/  ISETP.GT.AND P1, PT, R0, 0x8, P0 ;  /* 0x000000080000780c */ /* 0x000fe20000724270 */
[----:B------:R-:W-:Y:S01]  /*2fd0*/  IMAD.WIDE.U32 R88, R74, R78, R80 ;  /* 0x0000004e4a587225 */ /* 0x000fe200078e0050 */
[----:B------:R-:W-:-:S03]  /*2fe0*/  PRMT R91, R7, 0x7610, R91 ;  /* 0x00007610075b7816 */ /* 0x000fc6000000005b */
[----:B------:R-:W-:Y:S01]  /*2ff0*/  FMUL R64, R64, R73 ;  /* 0x0000004940407220 */ /* 0x000fe20000400000 */
[----:B------:R-:W-:Y:S01]  /*3000*/  IMAD.IADD R97, R95, 0x1, R89 ;  /* 0x000000015f617824 */ /* 0x000fe200078e0259 */
[----:B------:R-:W-:Y:S02]  /*3010*/  IADD3 R21, P4, R84, R88, RZ ;  /* 0x0000005854157210 */ /* 0x000fe40007f9e0ff */
[----:B------:R-:W-:-:S03]  /*3020*/  FFMA R65, R65, R72, R64 ;  /* 0x0000004841417223 */ /* 0x000fc60000000040 */
[----:B------:R-:W-:Y:S01]  /*3030*/  IMAD.X R76, R97, 0x1, R83, P4 ;  /* 0x00000001614c7824 */ /* 0x000fe200020e0653 */
[C---:B------:R-:W-:Y:S02]  /*3040*/  LEA R64, P4, R21.reuse, R14, 0x1 ;  /* 0x0000000e15407211 */ /* 0x040fe400078808ff */
[----:B------:R-:W-:Y:S02]  /*3050*/  F2FP.F16.F32.PACK_AB R77, RZ, R65 ;  /* 0x00000041ff4d723e */ /* 0x000fe400000000ff */
[----:B------:R-:W-:-:S03]  /*3060*/  LEA.HI.X R65, R21, R15, R76, 0x1, P4 ;  /* 0x0000000f15417211 */ /* 0x000fc600020f0c4c */
[----:B------:R0:W-:Y:S04]  /*3070*/  @P2 STG.E.U16 desc[UR36][R8.64+0x2], R77 ;  /* 0x0000024d08002986 */ /* 0x0001e8000c101524 */
[----:B------:R2:W3:Y:S01]  /*3080*/  @P1 LDG.E.LTC128B.U16 R91, desc[UR36][R64.64] ;  /* 0x00000024405b1981 */ /* 0x0004e2000c1e1520 */
[----:B------:R-:W-:Y:S01]  /*3090*/  IMAD.SHL.U32 R7, R4, 0x10, RZ ;  /* 0x0000001004077824 */ /* 0x000fe200078e00ff */
[----:B------:R-:W-:Y:S01]  /*30a0*/  IADD3 R86, P2, R10, R88, RZ ;  /* 0x000000580a567210 */ /* 0x000fe20007f5e0ff */
[----:B------:R-:W-:Y:S04]  /*30b0*/  BSSY B1, `(.L_x_32) ;  /* 0x0000011000017945 */ /* 0x000fe80003800000 */
[----:B------:R-:W-:Y:S01]  /*30c0*/  IMAD.X R87, R11, 0x1, R97, P2 ;  /* 0x000000010b577824 */ /* 0x000fe200010e0661 */
[----:B------:R-:W-:Y:S01]  /*30d0*/  ISETP.GT.AND P2, PT, R0, 0x8, P3 ;  /* 0x000000080000780c */ /* 0x000fe20001f44270 */
[----:B------:R-:W-:-:S04]  /*30e0*/  IMAD.WIDE.U32 R86, R23, R20, R86 ;  /* 0x0000001417567225 */ /* 0x000fc800078e0056 */
[----:B------:R-:W-:Y:S01]  /*30f0*/  IMAD.IADD R87, R93, 0x1, R87 ;  /* 0x000000015d577824 */ /* 0x000fe200078e0257 */
[----:B--2---:R-:W-:-:S04]  /*3100*/  LEA R64, P5, R86, R14, 0x1 ;  /* 0x0000000e56407211 */ /* 0x004fc800078a08ff */
[----:B------:R-:W-:Y:S01]  /*3110*/  LEA.HI.X R65, R86, R15, R87, 0x1, P5 ;  /* 0x0000000f56417211 */ /* 0x000fe200028f0c57 */
[----:B---3--:R-:W-:-:S05]  /*3120*/  HADD2.F32 R76, -RZ, R91.H0_H0 ;  /* 0x2000005bff4c7230 */ /* 0x008fca0000004100 */
[----:B------:R-:W-:Y:S01]  /*3130*/  FMUL R21, R76, R73 ;  /* 0x000000494c157220 */ /* 0x000fe20000400000 */
[----:B------:R-:W-:-:S03]  /*3140*/  IADD3 R76, P4, R7, R8, RZ ;  /* 0x00000008074c7210 */ /* 0x000fc60007f9e0ff */
[----:B------:R-:W-:Y:S01]  /*3150*/  FFMA R66, R66, R72, R21 ;  /* 0x0000004842427223 */ /* 0x000fe20000000015 */
[----:B------:R-:W-:-:S04]  /*3160*/  SHF.L.U64.HI R21, R4, 0x4, R5 ;  /* 0x0000000404157819 */ /* 0x000fc80000010205 */
[----:B------:R-:W-:Y:S01]  /*3170*/  F2FP.F16.F32.PACK_AB R66, RZ, R66 ;  /* 0x00000042ff42723e */ /* 0x000fe200000000ff */
[----:B0-----:R-:W-:-:S05]  /*3180*/  IMAD.X R77, R21, 0x1, R9, P4 ;  /* 0x00000001154d7824 */ /* 0x001fca00020e0609 */
[----:B------:R0:W-:Y:S01]  /*3190*/  @P1 STG.E.U16 desc[UR36][R76.64], R66 ;  /* 0x000000424c001986 */ /* 0x0001e2000c101524 */
[----:B------:R-:W-:Y:S05]  /*31a0*/  @!P2 BRA `(.L_x_33) ;  /* 0x000000000004a947 */ /* 0x000fea0003800000 */
[----:B------:R2:W5:Y:S02]  /*31b0*/  LDG.E.LTC128B.U16 R91, desc[UR36][R64.64+0x2] ;  /* 0x00000224405b7981 */ /* 0x000564000c1e1520 */
.L_x_33:
[----:B------:R-:W-:Y:S05]  /*31c0*/  BSYNC B1 ;  /* 0x0000000000017941 */ /* 0x000fea0003800000 */
.L_x_32:
[----:B0----5:R-:W-:Y:S01]  /*31d0*/  HADD2.F32 R66, -RZ, R91.H0_H0 ;  /* 0x2000005bff427230 */ /* 0x021fe20000004100 */
[----:B------:R-:W-:Y:S01]  /*31e0*/  ISETP.GT.AND P1, PT, R6, 0x8, PT ;  /* 0x000000080600780c */ /* 0x000fe20003f24270 */
[----:B------:R-:W-:Y:S01]  /*31f0*/  BSSY B1, `(.L_x_34) ;  /* 0x000000c000017945 */ /* 0x000fe20003800000 */
[----:B------:R-:W-:Y:S02]  /*3200*/  IMAD R89, R79, 0x78, RZ ;  /* 0x000000784f597824 */ /* 0x000fe400078e02ff */
[----:B------:R-:W-:Y:S01]  /*3210*/  FMUL R66, R66, R73 ;  /* 0x0000004942427220 */ /* 0x000fe20000400000 */
[----:B------:R-:W-:-:S03]  /*3220*/  ISETP.GT.AND P4, PT, R0, RZ, P1 ;  /* 0x000000ff0000720c */ /* 0x000fc60000f84270 */
[----:B------:R-:W-:Y:S01]  /*3230*/  FFMA R66, R67, R72, R66 ;  /* 0x0000004843427223 */ /* 0x000fe20000000042 */
[----:B------:R-:W-:-:S04]  /*3240*/  IMAD.MOV.U32 R67, RZ, RZ, R97 ;  /* 0x000000ffff437224 */ /* 0x000fc800078e0061 */
[----:B------:R-:W-:-:S04]  /*3250*/  F2FP.F16.F32.PACK_AB R66, RZ, R66 ;  /* 0x00000042ff42723e */ /* 0x000fc800000000ff */
[----:B------:R-:W-:Y:S01]  /*3260*/  PRMT R86, R66, 0x7610, R86 ;  /* 0x0000761042567816 */ /* 0x000fe20000000056 */
[----:B------:R-:W-:-:S04]  /*3270*/  IMAD.MOV.U32 R66, RZ, RZ, R88 ;  /* 0x000000ffff427224 */ /* 0x000fc800078e0058 */
[----:B------:R0:W-:Y:S01]  /*3280*/  @P2 STG.E.U16 desc[UR36][R76.64+0x2], R86 ;  /* 0x000002564c002986 */ /* 0x0001e2000c101524 */
[----:B------:R-:W-:Y:S05]  /*3290*/  @!P4 BRA `(.L_x_35) ;  /* 0x000000000004c947 */ /* 0x000fea0003800000 */
[----:B------:R3:W5:Y:S02]  /*32a0*/  LDG.E.LTC128B.U16 R91, desc[UR36][R12.64+0x10] ;  /* 0x000010240c5b7981 */ /* 0x000764000c1e1520 */
.L_x_35:
[----:B------:R-:W-:Y:S05]  /*32b0*/  BSYNC B1 ;  /* 0x0000000000017941 */ /* 0x000fea0003800000 */
.L_x_34:
[----:B0----5:R-:W-:Y:S01]  /*32c0*/  HADD2.F32 R86, -RZ, R91.H0_H0 ;  /* 0x2000005bff567230 */ /* 0x021fe20000004100 */
[----:B------:R-:W-:Y:S01]  /*32d0*/  BSSY B1, `(.L_x_36) ;  /* 0x000000d000017945 */ /* 0x000fe20003800000 */
[----:B------:R-:W-:-:S04]  /*32e0*/  IMAD.WIDE.U32 R66, R78, 0x78, R66 ;  /* 0x000000784e427825 */ /* 0x000fc800078e0042 */
[----:B------:R-:W-:Y:S01]  /*32f0*/  FMUL R79, R86, R73 ;  /* 0x00000049564f7220 */ /* 0x000fe20000400000 */
[----:B------:R-:W-:Y:S01]  /*3300*/  IMAD.IADD R97, R67, 0x1, R89 ;  /* 0x0000000143617824 */ /* 0x000fe200078e0259 */
[----:B------:R-:W-:Y:S02]  /*3310*/  IADD3 R86, P2, P5, R84, R66, R80 ;  /* 0x0000004254567210 */ /* 0x000fe40007d5e050 */
[----:B------:R-:W-:Y:S02]  /*3320*/  FFMA R79, R68, R72, R79 ;  /* 0x00000048444f7223 */ /* 0x000fe4000000004f */
[----:B------:R-:W-:Y:S02]  /*3330*/  IADD3.X R87, R83, R97, R81, P2, P5 ;  /* 0x0000006153577210 */ /* 0x000fe400017ea451 */
[----:B------:R-:W-:Y:S02]  /*3340*/  ISETP.GT.AND P2, PT, R6, 0x9, PT ;  /* 0x000000090600780c */ /* 0x000fe40003f44270 */
[----:B------:R-:W-:-:S02]  /*3350*/  F2FP.F16.F32.PACK_AB R79, RZ, R79 ;  /* 0x0000004fff4f723e */ /* 0x000fc400000000ff */
[----:B------:R-:W-:-:S03]  /*3360*/  ISETP.GT.AND P5, PT, R0, RZ, P2 ;  /* 0x000000ff0000720c */ /* 0x000fc600017a4270 */
[----:B------:R0:W-:Y:S10]  /*3370*/  @P4 STG.E.U16 desc[UR36][R8.64+0x10], R79 ;  /* 0x0000104f08004986 */ /* 0x0001f4000c101524 */
[----:B------:R-:W-:Y:S05]  /*3380*/  @!P5 BRA `(.L_x_37) ;  /* 0x000000000004d947 */ /* 0x000fea0003800000 */
[----:B------:R4:W5:Y:S02]  /*3390*/  LDG.E.LTC128B.U16 R91, desc[UR36][R12.64+0x12] ;  /* 0x000012240c5b7981 */ /* 0x000964000c1e1520 */
.L_x_37:
[----:B------:R-:W-:Y:S05]  /*33a0*/  BSYNC B1 ;  /* 0x0000000000017941 */ /* 0x000fea0003800000 */
.L_x_36:
[----:B-----5:R-:W-:Y:S01]  /*33b0*/  HADD2.F32 R68, -RZ, R91.H0_H0 ;  /* 0x2000005bff447230 */ /* 0x020fe20000004100 */
[----:B------:R-:W-:Y:S01]  /*33c0*/  ISETP.GT.AND P4, PT, R0, 0x8, P1 ;  /* 0x000000080000780c */ /* 0x000fe20000f84270 */
[----:B------:R-:W-:Y:S03]  /*33d0*/  BSSY B1, `(.L_x_38) ;  /* 0x0000007000017945 */ /* 0x000fe60003800000 */
[----:B------:R-:W-:-:S04]  /*33e0*/  FMUL R68, R68, R73 ;  /* 0x0000004944447220 */ /* 0x000fc80000400000 */
[----:B------:R-:W-:-:S05]  /*33f0*/  FFMA R68, R69, R72, R68 ;  /* 0x0000004845447223 */ /* 0x000fca0000000044 */
[----:B------:R-:W-:-:S05]  /*3400*/  F2FP.F16.F32.PACK_AB R68, RZ, R68 ;  /* 0x00000044ff44723e */ /* 0x000fca00000000ff */
[----:B------:R0:W-:Y:S01]  /*3410*/  @P5 STG.E.U16 desc[UR36][R8.64+0x12], R68 ;  /* 0x0000124408005986 */ /* 0x0001e2000c101524 */
[----:B------:R-:W-:Y:S05]  /*3420*/  @!P4 BRA `(.L_x_39) ;  /* 0x000000000004c947 */ /* 0x000fea0003800000 */
[----:B------:R0:W5:Y:S02]  /*3430*/  LDG.E.LTC128B.U16 R91, desc[UR36][R64.64+0x10] ;  /* 0x00001024405b7981 */ /* 0x000164000c1e1520 */
.L_x_39:
[----:B------:R-:W-:Y:S05]  /*3440*/  BSYNC B1 ;  /* 0x0000000000017941 */ /* 0x000fea0003800000 */
.L_x_38:
[----:B0----5:R-:W-:Y:S01]  /*3450*/  HADD2.F32 R68, -RZ, R91.H0_H0 ;  /* 0x2000005bff447230 */ /* 0x021fe20000004100 */
        /* <DEDUP_REMOVED lines=8> */
.L_x_41:
[----:B------:R-:W-:Y:S05]  /*34e0*/  BSYNC B1 ;  /* 0x0000000000017941 */ /* 0x000fea0003800000 */
.L_x_40:
[----:B-----5:R-:W-:Y:S01]  /*34f0*/  HADD2.F32 R68, -RZ, R91.H0_H0 ;  /* 0x2000005bff447230 */ /* 0x020fe20000004100 */
[----:B------:R-:W-:-:S04]  /*3500*/  IADD3 R67, P4, R84, R66, RZ ;  /* 0x0000004254437210 */ /* 0x000fc80007f9e0ff */
[----:B------:R-:W-:Y:S01]  /*3510*/  FMUL R68, R68, R73 ;  /* 0x0000004944447220 */ /* 0x000fe20000400000 */
[----:B------:R-:W-:Y:S01]  /*3520*/  IMAD.X R82, R97, 0x1, R83, P4 ;  /* 0x0000000161527824 */ /* 0x000fe200020e0653 */
[----:B------:R-:W-:Y:S02]  /*3530*/  LEA R66, P4, R67, R14, 0x1 ;  /* 0x0000000e43427211 */ /* 0x000fe400078808ff */
[----:B------:R-:W-:Y:S02]  /*3540*/  FFMA R68, R71, R72, R68 ;  /* 0x0000004847447223 */ /* 0x000fe40000000044 */
[----:B------:R-:W-:-:S03]  /*3550*/  LEA.HI.X R67, R67, R15, R82, 0x1, P4 ;  /* 0x0000000f43437211 */ /* 0x000fc600020f0c52 */
[----:B------:R-:W-:-:S04]  /*3560*/  F2FP.F16.F32.PACK_AB R68, RZ, R68 ;  /* 0x00000044ff44723e */ /* 0x000fc800000000ff */
[----:B0-----:R-:W-:-:S05]  /*3570*/  PRMT R69, R68, 0x7610, R69 ;  /* 0x0000761044457816 */ /* 0x001fca0000000045 */
[----:B------:R0:W-:Y:S01]  /*3580*/  @P5 STG.E.U16 desc[UR36][R76.64+0x12], R69 ;  /* 0x000012454c005986 */ /* 0x0001e2000c101524 */
[----:B------:R-:W-:-:S13]  /*3590*/  ISETP.GT.AND P5, PT, R0, 0x80, P0 ;  /* 0x000000800000780c */ /* 0x000fda00007a4270 */
[----:B------:R1:W2:Y:S01]  /*35a0*/  @P5 LDG.E.LTC128B.U16 R91, desc[UR36][R66.64] ;  /* 0x00000024425b5981 */ /* 0x0002a2000c1e1520 */
[----:B------:R-:W-:Y:S01]  /*35b0*/  IMAD.WIDE.U32 R70, R78, 0x78, R80 ;  /* 0x000000784e467825 */ /* 0x000fe200078e0050 */
[----:B------:R-:W-:Y:S03]  /*35c0*/  BSSY B1, `(.L_x_42) ;  /* 0x0000016000017945 */ /* 0x000fe60003800000 */
[----:B------:R-:W-:Y:S02]  /*35d0*/  IMAD.IADD R83, R89, 0x1, R71 ;  /* 0x0000000159537824 */ /* 0x000fe400078e0247 */
[----:B------:R-:W-:Y:S02]  /*35e0*/  IMAD.MOV.U32 R82, RZ, RZ, R70 ;  /* 0x000000ffff527224 */ /* 0x000fe400078e0046 */
[----:B------:R-:W-:Y:S02]  /*35f0*/  IMAD R89, R5, 0xf0, RZ ;  /* 0x000000f005597824 */ /* 0x000fe400078e02ff */
[----:B0-----:R-:W-:-:S03]  /*3600*/  IMAD.WIDE.U32 R68, R74, R78, R82 ;  /* 0x0000004e4a447225 */ /* 0x001fc600078e0052 */
[----:B------:R-:W-:-:S04]  /*3610*/  IADD3 R68, P4, R10, R68, RZ ;  /* 0x000000440a447210 */ /* 0x000fc80007f9e0ff */
[----:B------:R-:W-:-:S03]  /*3620*/  IADD3.X R69, R11, R95, R69, P4, !PT ;  /* 0x0000005f0b457210 */ /* 0x000fc600027fe445 */
[----:B------:R-:W-:-:S04]  /*3630*/  IMAD.WIDE.U32 R68, R23, R20, R68 ;  /* 0x0000001417447225 */ /* 0x000fc800078e0044 */
[----:B------:R-:W-:Y:S01]  /*3640*/  IMAD.IADD R5, R93, 0x1, R69 ;  /* 0x000000015d057824 */ /* 0x000fe200078e0245 */
[----:B-1----:R-:W-:-:S04]  /*3650*/  LEA R66, P4, R68, R14, 0x1 ;  /* 0x0000000e44427211 */ /* 0x002fc800078808ff */
[----:B------:R-:W-:Y:S02]  /*3660*/  LEA.HI.X R67, R68, R15, R5, 0x1, P4 ;  /* 0x0000000f44437211 */ /* 0x000fe400020f0c05 */
[----:B------:R-:W-:Y:S01]  /*3670*/  ISETP.GT.AND P4, PT, R0, 0x80, P3 ;  /* 0x000000800000780c */ /* 0x000fe20001f84270 */
[----:B--2---:R-:W-:-:S05]  /*3680*/  HADD2.F32 R84, -RZ, R91.H0_H0 ;  /* 0x2000005bff547230 */ /* 0x004fca0000004100 */
[----:B------:R-:W-:Y:S01]  /*3690*/  FMUL R79, R84, R73 ;  /* 0x00000049544f7220 */ /* 0x000fe20000400000 */
[----:B------:R-:W-:-:S04]  /*36a0*/  IMAD.WIDE.U32 R84, R4, 0xf0, R76 ;  /* 0x000000f004547825 */ /* 0x000fc800078e004c */
[----:B------:R-:W-:Y:S01]  /*36b0*/  FFMA R79, R56, R72, R79 ;  /* 0x00000048384f7223 */ /* 0x000fe2000000004f */
[----:B------:R-:W-:Y:S02]  /*36c0*/  IMAD.IADD R69, R85, 0x1, R89 ;  /* 0x0000000155457824 */ /* 0x000fe400078e0259 */
[----:B------:R-:W-:Y:S02]  /*36d0*/  @P5 IMAD.MOV.U32 R68, RZ, RZ, R84 ;  /* 0x000000ffff445224 */ /* 0x000fe400078e0054 */
[----:B------:R-:W-:-:S05]  /*36e0*/  F2FP.F16.F32.PACK_AB R79, RZ, R79 ;  /* 0x0000004fff4f723e */ /* 0x000fca00000000ff */
[----:B------:R0:W-:Y:S01]  /*36f0*/  @P5 STG.E.U16 desc[UR36][R68.64], R79 ;  /* 0x0000004f44005986 */ /* 0x0001e2000c101524 */
[----:B------:R-:W-:Y:S05]  /*3700*/  @!P4 BRA `(.L_x_43) ;  /* 0x000000000004c947 */ /* 0x000fea0003800000 */
[----:B------:R1:W5:Y:S02]  /*3710*/  LDG.E.LTC128B.U16 R91, desc[UR36][R66.64+0x2] ;  /* 0x00000224425b7981 */ /* 0x000364000c1e1520 */
.L_x_43:
[----:B------:R-:W-:Y:S05]  /*3720*/  BSYNC B1 ;  /* 0x0000000000017941 */ /* 0x000fea0003800000 */
.L_x_42:
[----:B-----5:R-:W-:Y:S01]  /*3730*/  HADD2.F32 R56, -RZ, R91.H0_H0 ;  /* 0x2000005bff387230 */ /* 0x020fe20000004100 */
[----:B------:R-:W-:Y:S01]  /*3740*/  IADD3 R70, P5, R80, R70, RZ ;  /* 0x0000004650467210 */ /* 0x000fe20007fbe0ff */
[----:B0-----:R-:W-:Y:S01]  /*3750*/  @P4 IMAD.MOV.U32 R79, RZ, RZ, R69 ;  /* 0x000000ffff4f4224 */ /* 0x001fe200078e0045 */
[----:B------:R-:W-:Y:S01]  /*3760*/  ISETP.GT.AND P0, PT, R0, 0x88, P0 ;  /* 0x000000880000780c */ /* 0x000fe20000704270 */
[----:B------:R-:W-:Y:S01]  /*3770*/  BSSY B1, `(.L_x_44) ;  /* 0x000000e000017945 */ /* 0x000fe20003800000 */
[----:B------:R-:W-:Y:S01]  /*3780*/  FMUL R56, R56, R73 ;  /* 0x0000004938387220 */ /* 0x000fe20000400000 */
[----:B------:R-:W-:-:S03]  /*3790*/  IMAD.X R71, R83, 0x1, R81, P5 ;  /* 0x0000000153477824 */ /* 0x000fc600028e0651 */
[----:B------:R-:W-:Y:S01]  /*37a0*/  FFMA R56, R57, R72, R56 ;  /* 0x0000004839387223 */ /* 0x000fe20000000038 */
[----:B------:R-:W-:-:S04]  /*37b0*/  IMAD.WIDE.U32 R74, R74, R78, R70 ;  /* 0x0000004e4a4a7225 */ /* 0x000fc800078e0046 */
[----:B------:R-:W-:Y:S01]  /*37c0*/  F2FP.F16.F32.PACK_AB R56, RZ, R56 ;  /* 0x00000038ff38723e */ /* 0x000fe200000000ff */
[----:B------:R-:W-:Y:S01]  /*37d0*/  @P4 IMAD.MOV.U32 R78, RZ, RZ, R84 ;  /* 0x000000ffff4e4224 */ /* 0x000fe200078e0054 */
[----:B------:R-:W-:Y:S02]  /*37e0*/  IADD3 R70, P5, R10, R74, RZ ;  /* 0x0000004a0a467210 */ /* 0x000fe40007fbe0ff */
[----:B------:R-:W-:-:S05]  /*37f0*/  PRMT R5, R56, 0x7610, R5 ;  /* 0x0000761038057816 */ /* 0x000fca0000000005 */
[----:B------:R0:W-:Y:S01]  /*3800*/  @P4 STG.E.U16 desc[UR36][R78.64+0x2], R5 ;  /* 0x000002054e004986 */ /* 0x0001e2000c101524 */
[----:B------:R-:W-:-:S04]  /*3810*/  LEA R56, P4, R86, R14, 0x1 ;  /* 0x0000000e56387211 */ /* 0x000fc800078808ff */
[----:B------:R-:W-:Y:S01]  /*3820*/  LEA.HI.X R57, R86, R15, R87, 0x1, P4 ;  /* 0x0000000f56397211 */ /* 0x000fe200020f0c57 */
[----:B------:R-:W-:Y:S08]  /*3830*/  @!P0 BRA `(.L_x_45) ;  /* 0x0000000000048947 */ /* 0x000ff00003800000 */
[----:B------:R2:W5:Y:S02]  /*3840*/  LDG.E.LTC128B.U16 R91, desc[UR36][R56.64] ;  /* 0x00000024385b7981 */ /* 0x000564000c1e1520 */
.L_x_45:
[----:B------:R-:W-:Y:S05]  /*3850*/  BSYNC B1 ;  /* 0x0000000000017941 */ /* 0x000fea0003800000 */
.L_x_44:
[----:B-----5:R-:W-:Y:S01]  /*3860*/  HADD2.F32 R10, -RZ, R91.H0_H0 ;  /* 0x2000005bff0a7230 */ /* 0x020fe20000004100 */
[----:B------:R-:W-:Y:S01]  /*3870*/  IADD3.X R71, R11, R95, R75, P5, !PT ;  /* 0x0000005f0b477210 */ /* 0x000fe20002ffe44b */
[----:B------:R-:W-:Y:S01]  /*3880*/  BSSY B1, `(.L_x_46) ;  /* 0x000000e000017945 */ /* 0x000fe20003800000 */
[----:B------:R-:W-:Y:S02]  /*3890*/  ISETP.GT.AND P3, PT, R0, 0x88, P3 ;  /* 0x000000880000780c */ /* 0x000fe40001f64270 */
[----:B0-----:R-:W-:Y:S01]  /*38a0*/  FMUL R5, R10, R73 ;  /* 0x000000490a057220 */ /* 0x001fe20000400000 */
[----:B------:R-:W-:Y:S01]  /*38b0*/  IADD3 R10, P4, R7, R84, RZ ;  /* 0x00000054070a7210 */ /* 0x000fe20007f9e0ff */
[----:B--2---:R-:W-:-:S04]  /*38c0*/  IMAD.WIDE.U32 R56, R23, R20, R70 ;  /* 0x0000001417387225 */ /* 0x004fc800078e0046 */
[----:B------:R-:W-:Y:S01]  /*38d0*/  FFMA R5, R58, R72, R5 ;  /* 0x000000483a057223 */ /* 0x000fe20000000005 */
[----:B------:R-:W-:Y:S01]  /*38e0*/  IMAD.X R11, R69, 0x1, R21, P4 ;  /* 0x00000001450b7824 */ /* 0x000fe200020e0615 */
[----:B------:R-:W-:Y:S01]  /*38f0*/  LEA R14, P5, R56, R14, 0x1 ;  /* 0x0000000e380e7211 */ /* 0x000fe200078a08ff */
[----:B------:R-:W-:Y:S02]  /*3900*/  IMAD.IADD R20, R93, 0x1, R57 ;  /* 0x000000015d147824 */ /* 0x000fe400078e0239 */
[----:B------:R-:W-:-:S03]  /*3910*/  F2FP.F16.F32.PACK_AB R5, RZ, R5 ;  /* 0x00000005ff05723e */ /* 0x000fc600000000ff */
[----:B------:R-:W-:Y:S02]  /*3920*/  LEA.HI.X R15, R56, R15, R20, 0x1, P5 ;  /* 0x0000000f380f7211 */ /* 0x000fe400028f0c14 */
[----:B------:R0:W-:Y:S01]  /*3930*/  @P0 STG.E.U16 desc[UR36][R10.64], R5 ;  /* 0x000000050a000986 */ /* 0x0001e2000c101524 */
[----:B------:R-:W-:Y:S05]  /*3940*/  @!P3 BRA `(.L_x_47) ;  /* 0x000000000004b947 */ /* 0x000fea0003800000 */
[----:B------:R2:W5:Y:S02]  /*3950*/  LDG.E.LTC128B.U16 R91, desc[UR36][R14.64+0x2] ;  /* 0x000002240e5b7981 */ /* 0x000564000c1e1520 */
.L_x_47:
[----:B------:R-:W-:Y:S05]  /*3960*/  BSYNC B1 ;  /* 0x0000000000017941 */ /* 0x000fea0003800000 */
.L_x_46:
        /* <DEDUP_REMOVED lines=9> */
.L_x_49:
[----:B------:R-:W-:Y:S05]  /*3a00*/  BSYNC B1 ;  /* 0x0000000000017941 */ /* 0x000fea0003800000 */
.L_x_48:
[----:B0----5:R-:W-:Y:S01]  /*3a10*/  HADD2.F32 R20, -RZ, R91.H0_H0 ;  /* 0x2000005bff147230 */ /* 0x021fe20000004100 */
[----:B------:R-:W-:Y:S01]  /*3a20*/  ISETP.GT.AND P3, PT, R0, 0x80, P2 ;  /* 0x000000800000780c */ /* 0x000fe20001764270 */
[----:B------:R-:W-:Y:S01]  /*3a30*/  @P0 IMAD.MOV.U32 R56, RZ, RZ, R84 ;  /* 0x000000ffff380224 */ /* 0x000fe200078e0054 */
[----:B------:R-:W-:Y:S01]  /*3a40*/  BSSY B1, `(.L_x_50) ;  /* 0x0000008000017945 */ /* 0x000fe20003800000 */
[----:B------:R-:W-:Y:S02]  /*3a50*/  @P0 IMAD.MOV.U32 R57, RZ, RZ, R69 ;  /* 0x000000ffff390224 */ /* 0x000fe400078e0045 */
[----:B------:R-:W-:-:S04]  /*3a60*/  FMUL R5, R20, R73 ;  /* 0x0000004914057220 */ /* 0x000fc80000400000 */
[----:B------:R-:W-:-:S05]  /*3a70*/  FFMA R5, R60, R72, R5 ;  /* 0x000000483c057223 */ /* 0x000fca0000000005 */
[----:B------:R-:W-:-:S05]  /*3a80*/  F2FP.F16.F32.PACK_AB R5, RZ, R5 ;  /* 0x00000005ff05723e */ /* 0x000fca00000000ff */
[----:B------:R0:W-:Y:S01]  /*3a90*/  @P0 STG.E.U16 desc[UR36][R56.64+0x10], R5 ;  /* 0x0000100538000986 */ /* 0x0001e2000c101524 */
[----:B------:R-:W-:Y:S05]  /*3aa0*/  @!P3 BRA `(.L_x_51) ;  /* 0x000000000004b947 */ /* 0x000fea0003800000 */
[----:B------:R0:W5:Y:S02]  /*3ab0*/  LDG.E.LTC128B.U16 R91, desc[UR36][R66.64+0x12] ;  /* 0x00001224425b7981 */ /* 0x000164000c1e1520 */
.L_x_51:
[----:B------:R-:W-:Y:S05]  /*3ac0*/  BSYNC B1 ;  /* 0x0000000000017941 */ /* 0x000fea0003800000 */
.L_x_50:
[----:B-----5:R-:W-:Y:S01]  /*3ad0*/  HADD2.F32 R20, -RZ, R91.H0_H0 ;  /* 0x2000005bff147230 */ /* 0x020fe20000004100 */
[----:B------:R-:W-:Y:S01]  /*3ae0*/  ISETP.GT.AND P1, PT, R0, 0x88, P1 ;  /* 0x000000880000780c */ /* 0x000fe20000f24270 */
[----:B------:R-:W-:Y:S01]  /*3af0*/  @P3 IMAD.MOV.U32 R68, RZ, RZ, R84 ;  /* 0x000000ffff443224 */ /* 0x000fe200078e0054 */
[----:B------:R-:W-:Y:S02]  /*3b00*/  BSSY B1, `(.L_x_52) ;  /* 0x0000007000017945 */ /* 0x000fe40003800000 */
[----:B------:R-:W-:-:S04]  /*3b10*/  FMUL R20, R20, R73 ;  /* 0x0000004914147220 */ /* 0x000fc80000400000 */
[----:B------:R-:W-:-:S05]  /*3b20*/  FFMA R20, R61, R72, R20 ;  /* 0x000000483d147223 */ /* 0x000fca0000000014 */
[----:B------:R-:W-:-:S05]  /*3b30*/  F2FP.F16.F32.PACK_AB R20, RZ, R20 ;  /* 0x00000014ff14723e */ /* 0x000fca00000000ff */
[----:B------:R0:W-:Y:S01]  /*3b40*/  @P3 STG.E.U16 desc[UR36][R68.64+0x12], R20 ;  /* 0x0000121444003986 */ /* 0x0001e2000c101524 */
[----:B------:R-:W-:Y:S05]  /*3b50*/  @!P1 BRA `(.L_x_53) ;  /* 0x0000000000049947 */ /* 0x000fea0003800000 */
[----:B------:R0:W5:Y:S02]  /*3b60*/  LDG.E.LTC128B.U16 R91, desc[UR36][R14.64+0x10] ;  /* 0x000010240e5b7981 */ /* 0x000164000c1e1520 */
.L_x_53:
[----:B------:R-:W-:Y:S05]  /*3b70*/  BSYNC B1 ;  /* 0x0000000000017941 */ /* 0x000fea0003800000 */
.L_x_52:
        /* <DEDUP_REMOVED lines=9> */
.L_x_55:
[----:B------:R-:W-:Y:S05]  /*3c10*/  BSYNC B1 ;  /* 0x0000000000017941 */ /* 0x000fea0003800000 */
.L_x_54:
[----:B-----5:R-:W-:Y:S01]  /*3c20*/  HADD2.F32 R20, -RZ, R91.H0_H0 ;  /* 0x2000005bff147230 */ /* 0x020fe20000004100 */
[----:B------:R-:W-:Y:S01]  /*3c30*/  ISETP.GT.AND P3, PT, R6, 0x10, PT ;  /* 0x000000100600780c */ /* 0x000fe20003f64270 */
[----:B------:R-:W-:Y:S03]  /*3c40*/  BSSY B1, `(.L_x_56) ;  /* 0x0000008000017945 */ /* 0x000fe60003800000 */
[----:B------:R-:W-:Y:S01]  /*3c50*/  FMUL R20, R20, R73 ;  /* 0x0000004914147220 */ /* 0x000fe20000400000 */
[----:B------:R-:W-:-:S03]  /*3c60*/  ISETP.GT.AND P0, PT, R0, RZ, P3 ;  /* 0x000000ff0000720c */ /* 0x000fc60001f04270 */
[----:B------:R-:W-:-:S05]  /*3c70*/  FFMA R20, R63, R72, R20 ;  /* 0x000000483f147223 */ /* 0x000fca0000000014 */
[----:B------:R-:W-:-:S05]  /*3c80*/  F2FP.F16.F32.PACK_AB R20, RZ, R20 ;  /* 0x00000014ff14723e */ /* 0x000fca00000000ff */
[----:B------:R0:W-:Y:S01]  /*3c90*/  @P2 STG.E.U16 desc[UR36][R10.64+0x12], R20 ;  /* 0x000012140a002986 */ /* 0x0001e2000c101524 */
[----:B------:R-:W-:Y:S05]  /*3ca0*/  @!P0 BRA `(.L_x_57) ;  /* 0x0000000000048947 */ /* 0x000fea0003800000 */
[----:B------:R0:W5:Y:S02]  /*3cb0*/  LDG.E.LTC128B.U16 R91, desc[UR36][R12.64+0x20] ;  /* 0x000020240c5b7981 */ /* 0x000164000c1e1520 */
.L_x_57:
[----:B------:R-:W-:Y:S05]  /*3cc0*/  BSYNC B1 ;  /* 0x0000000000017941 */ /* 0x000fea0003800000 */
.L_x_56:
[----:B0----5:R-:W-:Y:S01]  /*3cd0*/  HADD2.F32 R10, -RZ, R91.H0_H0 ;  /* 0x2000005bff0a7230 */ /* 0x021fe20000004100 */
        /* <DEDUP_REMOVED lines=9> */
.L_x_59:
[----:B------:R-:W-:Y:S05]  /*3d70*/  BSYNC B1 ;  /* 0x0000000000017941 */ /* 0x000fea0003800000 */
.L_x_58:
        /* <DEDUP_REMOVED lines=9> */
.L_x_61:
[----:B------:R-:W-:Y:S05]  /*3e10*/  BSYNC B1 ;  /* 0x0000000000017941 */ /* 0x000fea0003800000 */
.L_x_60:
        /* <DEDUP_REMOVED lines=9> */
.L_x_63:
[----:B------:R-:W-:Y:S05]  /*3eb0*/  BSYNC B1 ;  /* 0x0000000000017941 */ /* 0x000fea0003800000 */
.L_x_62:
        /* <DEDUP_REMOVED lines=10> */
.L_x_65:
[----:B------:R-:W-:Y:S05]  /*3f60*/  BSYNC B1 ;  /* 0x0000000000017941 */ /* 0x000fea0003800000 */
.L_x_64:
        /* <DEDUP_REMOVED lines=10> */
.L_x_67:
[----:B------:R-:W-:Y:S05]  /*4010*/  BSYNC B1 ;  /* 0x0000000000017941 */ /* 0x000fea0003800000 */
.L_x_66:
        /* <DEDUP_REMOVED lines=9> */
.L_x_69:
[----:B------:R-:W-:Y:S05]  /*40b0*/  BSYNC B1 ;  /* 0x0000000000017941 */ /* 0x000fea0003800000 */
.L_x_68:
        /* <DEDUP_REMOVED lines=9> */
.L_x_71:
[----:B------:R-:W-:Y:S05]  /*4150*/  BSYNC B1 ;  /* 0x0000000000017941 */ /* 0x000fea0003800000 */
.L_x_70:
        /* <DEDUP_REMOVED lines=9> */
.L_x_73:
[----:B------:R-:W-:Y:S05]  /*41f0*/  BSYNC B1 ;  /* 0x0000000000017941 */ /* 0x000fea0003800000 */
.L_x_72:
[----:B0----5:R-:W-:Y:S01]  /*4200*/  HADD2.F32 R10, -RZ, R91.H0_H0 ;  /* 0x2000005bff0a7230 */ /* 0x021fe20000004100 */
[----:B------:R-:W-:Y:S01]  /*4210*/  ISETP.GT.AND P4, PT, R0, 0x80, P2 ;  /* 0x000000800000780c */ /* 0x000fe20001784270 */
[----:B------:R-:W-:Y:S03]  /*4220*/  BSSY B1, `(.L_x_74) ;  /* 0x000000b000017945 */ /* 0x000fe60003800000 */
[----:B------:R-:W-:Y:S01]  /*4230*/  FMUL R5, R10, R73 ;  /* 0x000000490a057220 */ /* 0x000fe20000400000 */
[----:B------:R-:W-:-:S04]  /*4240*/  IMAD.WIDE.U32 R10, R4, 0xf0, R76 ;  /* 0x000000f0040a7825 */ /* 0x000fc800078e004c */
[----:B------:R-:W-:-:S05]  /*4250*/  FFMA R5, R40, R72, R5 ;  /* 0x0000004828057223 */ /* 0x000fca0000000005 */
[----:B------:R-:W-:Y:S01]  /*4260*/  F2FP.F16.F32.PACK_AB R4, RZ, R5 ;  /* 0x00000005ff04723e */ /* 0x000fe200000000ff */
[----:B------:R-:W-:-:S03]  /*4270*/  IMAD.IADD R5, R89, 0x1, R11 ;  /* 0x0000000159057824 */ /* 0x000fc600078e020b */
[----:B------:R-:W-:Y:S01]  /*4280*/  PRMT R20, R4, 0x7610, R20 ;  /* 0x0000761004147816 */ /* 0x000fe20000000014 */
[----:B------:R-:W-:-:S05]  /*4290*/  IMAD.MOV.U32 R4, RZ, RZ, R10 ;  /* 0x000000ffff047224 */ /* 0x000fca00078e000a */
[----:B------:R0:W-:Y:S01]  /*42a0*/  @P5 STG.E.U16 desc[UR36][R4.64+0x20], R20 ;  /* 0x0000201404005986 */ /* 0x0001e2000c101524 */
[----:B------:R-:W-:Y:S05]  /*42b0*/  @!P4 BRA `(.L_x_75) ;  /* 0x000000000004c947 */ /* 0x000fea0003800000 */
[----:B------:R0:W5:Y:S02]  /*42c0*/  LDG.E.LTC128B.U16 R91, desc[UR36][R66.64+0x22] ;  /* 0x00002224425b7981 */ /* 0x000164000c1e1520 */
.L_x_75:
[----:B------:R-:W-:Y:S05]  /*42d0*/  BSYNC B1 ;  /* 0x0000000000017941 */ /* 0x000fea0003800000 */
.L_x_74:
        /* <DEDUP_REMOVED lines=9> */
.L_x_77:
[----:B------:R-:W-:Y:S05]  /*4370*/  BSYNC B1 ;  /* 0x0000000000017941 */ /* 0x000fea0003800000 */
.L_x_76:
[----:B0----5:R-:W-:Y:S01]  /*4380*/  HADD2.F32 R20, -RZ, R91.H0_H0 ;  /* 0x2000005bff147230 */ /* 0x021fe20000004100 */
[----:B------:R-:W-:Y:S01]  /*4390*/  IADD3 R10, P4, R7, R10, RZ ;  /* 0x0000000a070a7210 */ /* 0x000fe20007f9e0ff */
[----:B------:R-:W-:Y:S01]  /*43a0*/  BSSY B1, `(.L_x_78) ;  /* 0x0000009000017945 */ /* 0x000fe20003800000 */
[----:B------:R-:W-:Y:S02]  /*43b0*/  ISETP.GT.AND P2, PT, R0, 0x88, P2 ;  /* 0x000000880000780c */ /* 0x000fe40001744270 */
[----:B------:R-:W-:-:S04]  /*43c0*/  FMUL R11, R20, R73 ;  /* 0x00000049140b7220 */ /* 0x000fc80000400000 */
[----:B------:R-:W-:-:S05]  /*43d0*/  FFMA R11, R42, R72, R11 ;  /* 0x000000482a0b7223 */ /* 0x000fca000000000b */
[----:B------:R-:W-:Y:S01]  /*43e0*/  F2FP.F16.F32.PACK_AB R7, RZ, R11 ;  /* 0x0000000bff07723e */ /* 0x000fe200000000ff */
[----:B------:R-:W-:-:S05]  /*43f0*/  IMAD.X R11, R21, 0x1, R5, P4 ;  /* 0x00000001150b7824 */ /* 0x000fca00020e0605 */
[----:B------:R0:W-:Y:S01]  /*4400*/  @P3 STG.E.U16 desc[UR36][R10.64+0x20], R7 ;  /* 0x000020070a003986 */ /* 0x0001e2000c101524 */
[----:B------:R-:W-:Y:S05]  /*4410*/  @!P2 BRA `(.L_x_79) ;  /* 0x000000000004a947 */ /* 0x000fea0003800000 */
[----:B------:R0:W5:Y:S02]  /*4420*/  LDG.E.LTC128B.U16 R91, desc[UR36][R14.64+0x22] ;  /* 0x000022240e5b7981 */ /* 0x000164000c1e1520 */
.L_x_79:
[----:B------:R-:W-:Y:S05]  /*4430*/  BSYNC B1 ;  /* 0x0000000000017941 */ /* 0x000fea0003800000 */
.L_x_78:
        /* <DEDUP_REMOVED lines=9> */
.L_x_81:
[----:B------:R-:W-:Y:S05]  /*44d0*/  BSYNC B1 ;  /* 0x0000000000017941 */ /* 0x000fea0003800000 */
.L_x_80:
        /* <DEDUP_REMOVED lines=9> */
.L_x_83:
[----:B------:R-:W-:Y:S05]  /*4570*/  BSYNC B1 ;  /* 0x0000000000017941 */ /* 0x000fea0003800000 */
.L_x_82:
        /* <DEDUP_REMOVED lines=9> */
.L_x_85:
[----:B------:R-:W-:Y:S05]  /*4610*/  BSYNC B1 ;  /* 0x0000000000017941 */ /* 0x000fea0003800000 */
.L_x_84:
        /* <DEDUP_REMOVED lines=9> */
.L_x_87:
[----:B------:R-:W-:Y:S05]  /*46b0*/  BSYNC B1 ;  /* 0x0000000000017941 */ /* 0x000fea0003800000 */
.L_x_86:
        /* <DEDUP_REMOVED lines=10> */
.L_x_89:
[----:B------:R-:W-:Y:S05]  /*4760*/  BSYNC B1 ;  /* 0x0000000000017941 */ /* 0x000fea0003800000 */
.L_x_88:
        /* <DEDUP_REMOVED lines=10> */
.L_x_91:
[----:B------:R-:W-:Y:S05]  /*4810*/  BSYNC B1 ;  /* 0x0000000000017941 */ /* 0x000fea0003800000 */
.L_x_90:
        /* <DEDUP_REMOVED lines=9> */
.L_x_93:
[----:B------:R-:W-:Y:S05]  /*48b0*/  BSYNC B1 ;  /* 0x0000000000017941 */ /* 0x000fea0003800000 */
.L_x_92:
        /* <DEDUP_REMOVED lines=9> */
.L_x_95:
[----:B------:R-:W-:Y:S05]  /*4950*/  BSYNC B1 ;  /* 0x0000000000017941 */ /* 0x000fea0003800000 */
.L_x_94:
        /* <DEDUP_REMOVED lines=10> */
.L_x_97:
[----:B------:R-:W-:Y:S05]  /*4a00*/  BSYNC B1 ;  /* 0x0000000000017941 */ /* 0x000fea0003800000 */
.L_x_96:
        /* <DEDUP_REMOVED lines=10> */
.L_x_99:
[----:B------:R-:W-:Y:S05]  /*4ab0*/  BSYNC B1 ;  /* 0x0000000000017941 */ /* 0x000fea0003800000 */
.L_x_98:
        /* <DEDUP_REMOVED lines=9> */
.L_x_101:
[----:B------:R-:W-:Y:S05]  /*4b50*/  BSYNC B1 ;  /* 0x0000000000017941 */ /* 0x000fea0003800000 */
.L_x_100:
        /* <DEDUP_REMOVED lines=9> */
.L_x_103:
[----:B------:R-:W-:Y:S05]  /*4bf0*/  BSYNC B1 ;  /* 0x0000000000017941 */ /* 0x000fea0003800000 */
.L_x_102:
        /* <DEDUP_REMOVED lines=9> */
.L_x_105:
[----:B------:R-:W-:Y:S05]  /*4c90*/  BSYNC B1 ;  /* 0x0000000000017941 */ /* 0x000fea0003800000 */
.L_x_104:
        /* <DEDUP_REMOVED lines=9> */
.L_x_107:
[----:B------:R-:W-:Y:S05]  /*4d30*/  BSYNC B1 ;  /* 0x0000000000017941 */ /* 0x000fea0003800000 */
.L_x_106:
        /* <DEDUP_REMOVED lines=9> */
.L_x_109:
[----:B------:R-:W-:Y:S05]  /*4dd0*/  BSYNC B1 ;  /* 0x0000000000017941 */ /* 0x000fea0003800000 */
.L_x_108:
        /* <DEDUP_REMOVED lines=9> */
.L_x_111:
[----:B------:R-:W-:Y:S05]  /*4e70*/  BSYNC B1 ;  /* 0x0000000000017941 */ /* 0x000fea0003800000 */
.L_x_110:
        /* <DEDUP_REMOVED lines=9> */
.L_x_113:
[----:B------:R-:W-:Y:S05]  /*4f10*/  BSYNC B1 ;  /* 0x0000000000017941 */ /* 0x000fea0003800000 */
.L_x_112:
        /* <DEDUP_REMOVED lines=9> */
.L_x_115:
[----:B------:R-:W-:Y:S05]  /*4fb0*/  BSYNC B1 ;  /* 0x0000000000017941 */ /* 0x000fea0003800000 */
.L_x_114:
        /* <DEDUP_REMOVED lines=9> */
.L_x_117:
[----:B------:R-:W-:Y:S05]  /*5050*/  BSYNC B1 ;  /* 0x0000000000017941 */ /* 0x000fea0003800000 */
.L_x_116:
        /* <DEDUP_REMOVED lines=9> */
.L_x_119:
[----:B------:R-:W-:Y:S05]  /*50f0*/  BSYNC B1 ;  /* 0x0000000000017941 */ /* 0x000fea0003800000 */
.L_x_118:
[----:B------:R-:W-:Y:S05]  /*5100*/  @!P0 BRA `(.L_x_120) ;  /* 0x0000000c00a08947 */ /* 0x000fea0003800000 */
[----:B-----5:R-:W-:-:S05]  /*5110*/  HADD2.F32 R0, -RZ, R91.H0_H0 ;  /* 0x2000005bff007230 */ /* 0x020fca0000004100 */
[----:B------:R-:W-:-:S04]  /*5120*/  FMUL R0, R0, R73 ;  /* 0x0000004900007220 */ /* 0x000fc80000400000 */
[----:B------:R-:W-:-:S05]  /*5130*/  FFMA R0, R31, R72, R0 ;  /* 0x000000481f007223 */ /* 0x000fca0000000000 */
[----:B------:R-:W-:-:S05]  /*5140*/  F2FP.F16.F32.PACK_AB R0, RZ, R0 ;  /* 0x00000000ff00723e */ /* 0x000fca00000000ff */
[----:B------:R0:W-:Y:S01]  /*5150*/  STG.E.U16 desc[UR36][R10.64+0x52], R0 ;  /* 0x000052000a007986 */ /* 0x0001e2000c101524 */
[----:B------:R-:W-:Y:S05]  /*5160*/  BRA `(.L_x_120) ;  /* 0x0000000c00887947 */ /* 0x000fea0003800000 */
.L_x_29:
[----:B------:R-:W-:Y:S01]  /*5170*/  ULDC.64 UR4, c[0x0][0x5c0] ;  /* 0x0001700000047ab9 */ /* 0x000fe20000000a00 */
[-C--:B------:R-:W-:Y:S01]  /*5180*/  FMUL R64, R64, R72.reuse ;  /* 0x0000004840407220 */ /* 0x080fe20000400000 */
[----:B------:R-:W-:Y:S01]  /*5190*/  LEA R8, P2, R80, UR4, 0x1 ;  /* 0x0000000450087c11 */ /* 0x000fe2000f8408ff */
[----:B------:R-:W-:Y:S01]  /*51a0*/  IMAD.SHL.U32 R23, R4, 0x10, RZ ;  /* 0x0000001004177824 */ /* 0x000fe200078e00ff */
[----:B------:R-:W-:Y:S01]  /*51b0*/  ISETP.GT.AND P3, PT, R6, 0x1, PT ;  /* 0x000000010600780c */ /* 0x000fe20003f64270 */
[----:B------:R-:W-:Y:S01]  /*51c0*/  FMUL R65, R65, R72 ;  /* 0x0000004841417220 */ /* 0x000fe20000400000 */
[----:B------:R-:W-:Y:S01]  /*51d0*/  F2FP.F16.F32.PACK_AB R64, RZ, R64 ;  /* 0x00000040ff40723e */ /* 0x000fe200000000ff */
[-C--:B------:R-:W-:Y:S01]  /*51e0*/  FMUL R67, R67, R72.reuse ;  /* 0x0000004843437220 */ /* 0x080fe20000400000 */
[----:B------:R-:W-:Y:S01]  /*51f0*/  LEA.HI.X R9, R80, UR5, R87, 0x1, P2 ;  /* 0x0000000550097c11 */ /* 0x000fe200090f0c57 */
[-C--:B------:R-:W-:Y:S01]  /*5200*/  FMUL R66, R66, R72.reuse ;  /* 0x0000004842427220 */ /* 0x080fe20000400000 */
[----:B------:R-:W-:Y:S01]  /*5210*/  ISETP.GT.AND P2, PT, R0, RZ, P3 ;  /* 0x000000ff0000720c */ /* 0x000fe20001f44270 */
[-C--:B------:R-:W-:Y:S01]  /*5220*/  FMUL R69, R69, R72.reuse ;  /* 0x0000004845457220 */ /* 0x080fe20000400000 */
[----:B------:R-:W-:Y:S01]  /*5230*/  SHF.L.U64.HI R7, R4, 0x4, R5 ;  /* 0x0000000404077819 */ /* 0x000fe20000010205 */
[----:B------:R-:W-:Y:S01]  /*5240*/  @P1 STG.E.U16 desc[UR36][R8.64], R64 ;  /* 0x0000004008001986 */ /* 0x000fe2000c101524 */
[----:B------:R-:W-:Y:S01]  /*5250*/  ISETP.GT.AND P1, PT, R0, 0x8, P3 ;  /* 0x000000080000780c */ /* 0x000fe20001f24270 */
[----:B------:R-:W-:Y:S01]  /*5260*/  FMUL R68, R68, R72 ;  /* 0x0000004844447220 */ /* 0x000fe20000400000 */
[----:B------:R-:W-:Y:S01]  /*5270*/  IADD3 R14, P4, R23, R8, RZ ;  /* 0x00000008170e7210 */ /* 0x000fe20007f9e0ff */
[-C--:B------:R-:W-:Y:S01]  /*5280*/  FMUL R71, R71, R72.reuse ;  /* 0x0000004847477220 */ /* 0x080fe20000400000 */
[----:B------:R-:W-:Y:S01]  /*5290*/  F2FP.F16.F32.PACK_AB R65, RZ, R65 ;  /* 0x00000041ff41723e */ /* 0x000fe200000000ff */
[----:B------:R-:W-:Y:S01]  /*52a0*/  FMUL R70, R70, R72 ;  /* 0x0000004846467220 */ /* 0x000fe20000400000 */
[----:B------:R-:W-:Y:S01]  /*52b0*/  F2FP.F16.F32.PACK_AB R67, RZ, R67 ;  /* 0x00000043ff43723e */ /* 0x000fe200000000ff */
[----:B------:R-:W-:Y:S01]  /*52c0*/  IMAD.X R15, R7, 0x1, R9, P4 ;  /* 0x00000001070f7824 */ /* 0x000fe200020e0609 */
[----:B------:R-:W-:Y:S01]  /*52d0*/  ISETP.GT.AND P5, PT, R0, 0x8, P0 ;  /* 0x000000080000780c */ /* 0x000fe200007a4270 */
[----:B------:R-:W-:Y:S01]  /*52e0*/  @P2 STG.E.U16 desc[UR36][R8.64+0x2], R65 ;  /* 0x0000024108002986 */ /* 0x000fe2000c101524 */
[----:B------:R-:W-:Y:S01]  /*52f0*/  F2FP.F16.F32.PACK_AB R66, RZ, R66 ;  /* 0x00000042ff42723e */ /* 0x000fe200000000ff */
[----:B------:R-:W-:Y:S01]  /*5300*/  FMUL R56, R56, R72 ;  /* 0x0000004838387220 */ /* 0x000fe20000400000 */
[C---:B------:R-:W-:Y:S01]  /*5310*/  ISETP.GT.AND P2, PT, R6.reuse, 0x8, PT ;  /* 0x000000080600780c */ /* 0x040fe20003f44270 */
[----:B------:R-:W-:Y:S01]  /*5320*/  @P1 STG.E.U16 desc[UR36][R14.64+0x2], R67 ;  /* 0x000002430e001986 */ /* 0x000fe2000c101524 */
[----:B------:R-:W-:Y:S01]  /*5330*/  ISETP.GT.AND P1, PT, R6, 0x9, PT ;  /* 0x000000090600780c */ /* 0x000fe20003f24270 */
[----:B------:R-:W-:Y:S01]  /*5340*/  IMAD R5, R5, 0xf0, RZ ;  /* 0x000000f005057824 */ /* 0x000fe200078e02ff */
[----:B------:R-:W-:Y:S01]  /*5350*/  F2FP.F16.F32.PACK_AB R69, RZ, R69 ;  /* 0x00000045ff45723e */ /* 0x000fe200000000ff */
[----:B------:R-:W-:Y:S01]  /*5360*/  IMAD.WIDE.U32 R10, R4, 0xf0, R14 ;  /* 0x000000f0040a7825 */ /* 0x000fe200078e000e */
[----:B------:R-:W-:-:S03]  /*5370*/  ISETP.GT.AND P4, PT, R0, RZ, P1 ;  /* 0x000000ff0000720c */ /* 0x000fc60000f84270 */
[----:B------:R-:W-:Y:S01]  /*5380*/  FMUL R57, R57, R72 ;  /* 0x0000004839397220 */ /* 0x000fe20000400000 */
[----:B------:R-:W-:Y:S01]  /*5390*/  F2FP.F16.F32.PACK_AB R68, RZ, R68 ;  /* 0x00000044ff44723e */ /* 0x000fe200000000ff */
[----:B------:R-:W-:Y:S01]  /*53a0*/  @P5 STG.E.U16 desc[UR36][R14.64], R66 ;  /* 0x000000420e005986 */ /* 0x000fe2000c101524 */
[----:B------:R-:W-:Y:S01]  /*53b0*/  ISETP.GT.AND P5, PT, R0, RZ, P2 ;  /* 0x000000ff0000720c */ /* 0x000fe200017a4270 */
[----:B------:R-:W-:Y:S01]  /*53c0*/  IMAD.IADD R11, R5, 0x1, R11 ;  /* 0x00000001050b7824 */ /* 0x000fe200078e020b */
[----:B------:R-:W-:Y:S01]  /*53d0*/  F2FP.F16.F32.PACK_AB R71, RZ, R71 ;  /* 0x00000047ff47723e */ /* 0x000fe200000000ff */
[----:B------:R-:W-:Y:S01]  /*53e0*/  FMUL R58, R58, R72 ;  /* 0x000000483a3a7220 */ /* 0x000fe20000400000 */
[----:B------:R-:W-:Y:S01]  /*53f0*/  F2FP.F16.F32.PACK_AB R70, RZ, R70 ;  /* 0x00000046ff46723e */ /* 0x000fe200000000ff */
[----:B------:R-:W-:Y:S01]  /*5400*/  FMUL R59, R59, R72 ;  /* 0x000000483b3b7220 */ /* 0x000fe20000400000 */
[----:B------:R-:W-:Y:S01]  /*5410*/  F2FP.F16.F32.PACK_AB R56, RZ, R56 ;  /* 0x00000038ff38723e */ /* 0x000fe200000000ff */
[-C--:B------:R-:W-:Y:S01]  /*5420*/  FMUL R60, R60, R72.reuse ;  /* 0x000000483c3c7220 */ /* 0x080fe20000400000 */
[----:B------:R-:W-:Y:S01]  /*5430*/  F2FP.F16.F32.PACK_AB R57, RZ, R57 ;  /* 0x00000039ff39723e */ /* 0x000fe200000000ff */
[----:B------:R-:W-:Y:S01]  /*5440*/  @P4 STG.E.U16 desc[UR36][R8.64+0x12], R69 ;  /* 0x0000124508004986 */ /* 0x000fe2000c101524 */
[C---:B------:R-:W-:Y:S01]  /*5450*/  ISETP.GT.AND P4, PT, R0.reuse, 0x8, P1 ;  /* 0x000000080000780c */ /* 0x040fe20000f84270 */
[----:B------:R-:W-:Y:S01]  /*5460*/  FMUL R61, R61, R72 ;  /* 0x000000483d3d7220 */ /* 0x000fe20000400000 */
[----:B------:R-:W-:Y:S01]  /*5470*/  F2FP.F16.F32.PACK_AB R58, RZ, R58 ;  /* 0x0000003aff3a723e */ /* 0x000fe200000000ff */
[----:B------:R-:W-:Y:S01]  /*5480*/  @P5 STG.E.U16 desc[UR36][R8.64+0x10], R68 ;  /* 0x0000104408005986 */ /* 0x000fe2000c101524 */
[----:B------:R-:W-:Y:S01]  /*5490*/  ISETP.GT.AND P5, PT, R0, 0x8, P2 ;  /* 0x000000080000780c */ /* 0x000fe200017a4270 */
[-C--:B------:R-:W-:Y:S01]  /*54a0*/  FMUL R62, R62, R72.reuse ;  /* 0x000000483e3e7220 */ /* 0x080fe20000400000 */
[----:B------:R-:W-:Y:S01]  /*54b0*/  F2FP.F16.F32.PACK_AB R59, RZ, R59 ;  /* 0x0000003bff3b723e */ /* 0x000fe200000000ff */
[----:B------:R-:W-:Y:S01]  /*54c0*/  FMUL R63, R63, R72 ;  /* 0x000000483f3f7220 */ /* 0x000fe20000400000 */
[----:B------:R-:W-:Y:S01]  /*54d0*/  F2FP.F16.F32.PACK_AB R60, RZ, R60 ;  /* 0x0000003cff3c723e */ /* 0x000fe200000000ff */
[-C--:B------:R-:W-:Y:S01]  /*54e0*/  FMUL R49, R49, R72.reuse ;  /* 0x0000004831317220 */ /* 0x080fe20000400000 */
[----:B------:R-:W-:Y:S01]  /*54f0*/  F2FP.F16.F32.PACK_AB R61, RZ, R61 ;  /* 0x0000003dff3d723e */ /* 0x000fe200000000ff */
[----:B------:R-:W-:Y:S01]  /*5500*/  FMUL R48, R48, R72 ;  /* 0x0000004830307220 */ /* 0x000fe20000400000 */
[----:B------:R-:W-:Y:S01]  /*5510*/  F2FP.F16.F32.PACK_AB R62, RZ, R62 ;  /* 0x0000003eff3e723e */ /* 0x000fe200000000ff */
[----:B------:R-:W-:Y:S01]  /*5520*/  @P4 STG.E.U16 desc[UR36][R14.64+0x12], R71 ;  /* 0x000012470e004986 */ /* 0x000fe2000c101524 */
[----:B------:R-:W-:Y:S01]  /*5530*/  ISETP.GT.AND P4, PT, R0, 0x80, P0 ;  /* 0x000000800000780c */ /* 0x000fe20000784270 */
[-C--:B------:R-:W-:Y:S01]  /*5540*/  FMUL R50, R50, R72.reuse ;  /* 0x0000004832327220 */ /* 0x080fe20000400000 */
[C---:B------:R-:W-:Y:S01]  /*5550*/  ISETP.GT.AND P0, PT, R0.reuse, 0x88, P0 ;  /* 0x000000880000780c */ /* 0x040fe20000704270 */
[----:B------:R-:W-:Y:S01]  /*5560*/  @P5 STG.E.U16 desc[UR36][R14.64+0x10], R70 ;  /* 0x000010460e005986 */ /* 0x000fe2000c101524 */
[C---:B------:R-:W-:Y:S01]  /*5570*/  ISETP.GT.AND P5, PT, R0.reuse, 0x80, P3 ;  /* 0x000000800000780c */ /* 0x040fe20001fa4270 */
[-C--:B------:R-:W-:Y:S01]  /*5580*/  FMUL R51, R51, R72.reuse ;  /* 0x0000004833337220 */ /* 0x080fe20000400000 */
[----:B------:R-:W-:Y:S01]  /*5590*/  ISETP.GT.AND P3, PT, R0, 0x88, P3 ;  /* 0x000000880000780c */ /* 0x000fe20001f64270 */
[-C--:B------:R-:W-:Y:S01]  /*55a0*/  FMUL R52, R52, R72.reuse ;  /* 0x0000004834347220 */ /* 0x080fe20000400000 */
[----:B------:R-:W-:Y:S01]  /*55b0*/  F2FP.F16.F32.PACK_AB R63, RZ, R63 ;  /* 0x0000003fff3f723e */ /* 0x000fe200000000ff */
[-C--:B------:R-:W-:Y:S01]  /*55c0*/  FMUL R53, R53, R72.reuse ;  /* 0x0000004835357220 */ /* 0x080fe20000400000 */
[----:B------:R-:W-:Y:S01]  /*55d0*/  F2FP.F16.F32.PACK_AB R49, RZ, R49 ;  /* 0x00000031ff31723e */ /* 0x000fe200000000ff */
[----:B------:R-:W-:Y:S01]  /*55e0*/  FMUL R54, R54, R72 ;  /* 0x0000004836367220 */ /* 0x000fe20000400000 */
[----:B------:R-:W-:Y:S01]  /*55f0*/  F2FP.F16.F32.PACK_AB R48, RZ, R48 ;  /* 0x00000030ff30723e */ /* 0x000fe200000000ff */
[----:B------:R0:W-:Y:S01]  /*5600*/  @P4 STG.E.U16 desc[UR36][R10.64], R56 ;  /* 0x000000380a004986 */ /* 0x0001e2000c101524 */
[----:B------:R-:W-:Y:S01]  /*5610*/  IADD3 R12, P4, R23, R10, RZ ;  /* 0x0000000a170c7210 */ /* 0x000fe20007f9e0ff */
[----:B------:R-:W-:Y:S01]  /*5620*/  FMUL R55, R55, R72 ;  /* 0x0000004837377220 */ /* 0x000fe20000400000 */
[----:B------:R-:W-:Y:S01]  /*5630*/  F2FP.F16.F32.PACK_AB R50, RZ, R50 ;  /* 0x00000032ff32723e */ /* 0x000fe200000000ff */
[----:B------:R1:W-:Y:S01]  /*5640*/  @P5 STG.E.U16 desc[UR36][R10.64+0x2], R57 ;  /* 0x000002390a005986 */ /* 0x0003e2000c101524 */
[C---:B------:R-:W-:Y:S01]  /*5650*/  ISETP.GT.AND P5, PT, R0.reuse, 0x80, P2 ;  /* 0x000000800000780c */ /* 0x040fe200017a4270 */
[--C-:B------:R-:W-:Y:S01]  /*5660*/  IMAD.X R13, R7, 0x1, R11.reuse, P4 ;  /* 0x00000001070d7824 */ /* 0x100fe200020e060b */
[----:B------:R-:W-:Y:S01]  /*5670*/  ISETP.GT.AND P4, PT, R0, 0x80, P1 ;  /* 0x000000800000780c */ /* 0x000fe20000f84270 */
[-C--:B------:R-:W-:Y:S01]  /*5680*/  FMUL R40, R40, R72.reuse ;  /* 0x0000004828287220 */ /* 0x080fe20000400000 */
[----:B------:R-:W-:Y:S01]  /*5690*/  ISETP.GT.AND P1, PT, R0, 0x88, P1 ;  /* 0x000000880000780c */ /* 0x000fe20000f24270 */
[-C--:B------:R-:W-:Y:S01]  /*56a0*/  FMUL R41, R41, R72.reuse ;  /* 0x0000004829297220 */ /* 0x080fe20000400000 */
[----:B------:R-:W-:Y:S01]  /*56b0*/  @P0 STG.E.U16 desc[UR36][R12.64], R58 ;  /* 0x0000003a0c000986 */ /* 0x000fe2000c101524 */
[----:B------:R-:W-:Y:S01]  /*56c0*/  ISETP.GT.AND P0, PT, R6, 0x11, PT ;  /* 0x000000110600780c */ /* 0x000fe20003f04270 */
[-C--:B------:R-:W-:Y:S01]  /*56d0*/  FMUL R42, R42, R72.reuse ;  /* 0x000000482a2a7220 */ /* 0x080fe20000400000 */
[----:B------:R-:W-:Y:S01]  /*56e0*/  F2FP.F16.F32.PACK_AB R51, RZ, R51 ;  /* 0x00000033ff33723e */ /* 0x000fe200000000ff */
[----:B------:R-:W-:Y:S01]  /*56f0*/  FMUL R43, R43, R72 ;  /* 0x000000482b2b7220 */ /* 0x000fe20000400000 */
[----:B------:R-:W-:Y:S01]  /*5700*/  F2FP.F16.F32.PACK_AB R52, RZ, R52 ;  /* 0x00000034ff34723e */ /* 0x000fe200000000ff */
[----:B------:R-:W-:Y:S01]  /*5710*/  FMUL R44, R44, R72 ;  /* 0x000000482c2c7220 */ /* 0x000fe20000400000 */
[--C-:B------:R-:W-:Y:S01]  /*5720*/  @P5 IMAD.MOV.U32 R20, RZ, RZ, R10.reuse ;  /* 0x000000ffff145224 */ /* 0x100fe200078e000a */
[----:B------:R-:W-:Y:S01]  /*5730*/  F2FP.F16.F32.PACK_AB R53, RZ, R53 ;  /* 0x00000035ff35723e */ /* 0x000fe200000000ff */
[--C-:B------:R-:W-:Y:S01]  /*5740*/  @P5 IMAD.MOV.U32 R21, RZ, RZ, R11.reuse ;  /* 0x000000ffff155224 */ /* 0x100fe200078e000b */
[----:B------:R-:W-:Y:S01]  /*5750*/  F2FP.F16.F32.PACK_AB R54, RZ, R54 ;  /* 0x00000036ff36723e */ /* 0x000fe200000000ff */
[----:B0-----:R-:W-:Y:S01]  /*5760*/  @P4 IMAD.MOV.U32 R56, RZ, RZ, R10 ;  /* 0x000000ffff384224 */ /* 0x001fe200078e000a */
[----:B------:R-:W-:Y:S01]  /*5770*/  F2FP.F16.F32.PACK_AB R55, RZ, R55 ;  /* 0x00000037ff37723e */ /* 0x000fe200000000ff */
[----:B-1----:R-:W-:Y:S01]  /*5780*/  @P4 IMAD.MOV.U32 R57, RZ, RZ, R11 ;  /* 0x000000ffff394224 */ /* 0x002fe200078e000b */
[----:B------:R-:W-:Y:S01]  /*5790*/  F2FP.F16.F32.PACK_AB R40, RZ, R40 ;  /* 0x00000028ff28723e */ /* 0x000fe200000000ff */
[--C-:B------:R-:W-:Y:S01]  /*57a0*/  @P3 IMAD.MOV.U32 R10, RZ, RZ, R12.reuse ;  /* 0x000000ffff0a3224 */ /* 0x100fe200078e000c */
[----:B------:R-:W-:Y:S01]  /*57b0*/  F2FP.F16.F32.PACK_AB R41, RZ, R41 ;  /* 0x00000029ff29723e */ /* 0x000fe200000000ff */
[--C-:B------:R-:W-:Y:S01]  /*57c0*/  @P3 IMAD.MOV.U32 R11, RZ, RZ, R13.reuse ;  /* 0x000000ffff0b3224 */ /* 0x100fe200078e000d */
[----:B------:R-:W-:Y:S01]  /*57d0*/  F2FP.F16.F32.PACK_AB R42, RZ, R42 ;  /* 0x0000002aff2a723e */ /* 0x000fe200000000ff */
[-C--:B------:R-:W-:Y:S01]  /*57e0*/  FMUL R45, R45, R72.reuse ;  /* 0x000000482d2d7220 */ /* 0x080fe20000400000 */
[-C--:B------:R-:W-:Y:S01]  /*57f0*/  FMUL R46, R46, R72.reuse ;  /* 0x000000482e2e7220 */ /* 0x080fe20000400000 */
[----:B------:R-:W-:Y:S01]  /*5800*/  F2FP.F16.F32.PACK_AB R43, RZ, R43 ;  /* 0x0000002bff2b723e */ /* 0x000fe200000000ff */
[----:B------:R0:W-:Y:S01]  /*5810*/  @P3 STG.E.U16 desc[UR36][R10.64+0x2], R59 ;  /* 0x0000023b0a003986 */ /* 0x0001e2000c101524 */
[----:B------:R-:W-:Y:S01]  /*5820*/  ISETP.GT.AND P3, PT, R0, 0x88, P2 ;  /* 0x000000880000780c */ /* 0x000fe20001764270 */
[-C--:B------:R-:W-:Y:S01]  /*5830*/  FMUL R47, R47, R72.reuse ;  /* 0x000000482f2f7220 */ /* 0x080fe20000400000 */
[----:B------:R-:W-:Y:S01]  /*5840*/  ISETP.GT.AND P2, PT, R6, 0x10, PT ;  /* 0x000000100600780c */ /* 0x000fe20003f44270 */
[----:B------:R-:W-:Y:S01]  /*5850*/  @P5 STG.E.U16 desc[UR36][R20.64+0x10], R60 ;  /* 0x0000103c14005986 */ /* 0x000fe2000c101524 */
[----:B------:R-:W-:Y:S01]  /*5860*/  ISETP.GT.AND P5, PT, R0, RZ, P0 ;  /* 0x000000ff0000720c */ /* 0x000fe200007a4270 */
[----:B------:R-:W-:Y:S01]  /*5870*/  FMUL R32, R32, R72 ;  /* 0x0000004820207220 */ /* 0x000fe20000400000 */
[----:B------:R-:W-:Y:S01]  /*5880*/  F2FP.F16.F32.PACK_AB R44, RZ, R44 ;  /* 0x0000002cff2c723e */ /* 0x000fe200000000ff */
[----:B------:R-:W-:Y:S01]  /*5890*/  @P4 STG.E.U16 desc[UR36][R56.64+0x12], R61 ;  /* 0x0000123d38004986 */ /* 0x000fe2000c101524 */
[----:B------:R-:W-:Y:S01]  /*58a0*/  ISETP.GT.AND P4, PT, R0, RZ, P2 ;  /* 0x000000ff0000720c */ /* 0x000fe20001784270 */
[-C--:B------:R-:W-:Y:S01]  /*58b0*/  FMUL R33, R33, R72.reuse ;  /* 0x0000004821217220 */ /* 0x080fe20000400000 */
[----:B------:R-:W-:Y:S01]  /*58c0*/  F2FP.F16.F32.PACK_AB R45, RZ, R45 ;  /* 0x0000002dff2d723e */ /* 0x000fe200000000ff */
[----:B------:R-:W-:Y:S01]  /*58d0*/  FMUL R34, R34, R72 ;  /* 0x0000004822227220 */ /* 0x000fe20000400000 */
[----:B------:R-:W-:Y:S01]  /*58e0*/  F2FP.F16.F32.PACK_AB R46, RZ, R46 ;  /* 0x0000002eff2e723e */ /* 0x000fe200000000ff */
[----:B0-----:R-:W-:Y:S01]  /*58f0*/  @P3 IMAD.MOV.U32 R10, RZ, RZ, R12 ;  /* 0x000000ffff0a3224 */ /* 0x001fe200078e000c */
[----:B------:R-:W-:Y:S01]  /*5900*/  F2FP.F16.F32.PACK_AB R47, RZ, R47 ;  /* 0x0000002fff2f723e */ /* 0x000fe200000000ff */
[----:B------:R-:W-:-:S02]  /*5910*/  @P3 IMAD.MOV.U32 R11, RZ, RZ, R13 ;  /* 0x000000ffff0b3224 */ /* 0x000fc400078e000d */
[----:B------:R-:W-:Y:S01]  /*5920*/  FMUL R35, R35, R72 ;  /* 0x0000004823237220 */ /* 0x000fe20000400000 */
[----:B------:R-:W-:Y:S01]  /*5930*/  F2FP.F16.F32.PACK_AB R32, RZ, R32 ;  /* 0x00000020ff20723e */ /* 0x000fe200000000ff */
[-C--:B------:R-:W-:Y:S01]  /*5940*/  FMUL R36, R36, R72.reuse ;  /* 0x0000004824247220 */ /* 0x080fe20000400000 */
[----:B------:R-:W-:Y:S01]  /*5950*/  F2FP.F16.F32.PACK_AB R33, RZ, R33 ;  /* 0x00000021ff21723e */ /* 0x000fe200000000ff */
[----:B------:R0:W-:Y:S01]  /*5960*/  @P3 STG.E.U16 desc[UR36][R10.64+0x10], R62 ;  /* 0x0000103e0a003986 */ /* 0x0001e2000c101524 */
[----:B------:R-:W-:Y:S01]  /*5970*/  ISETP.GT.AND P3, PT, R0, 0x8, P2 ;  /* 0x000000080000780c */ /* 0x000fe20001764270 */
[----:B------:R-:W-:Y:S01]  /*5980*/  FMUL R37, R37, R72 ;  /* 0x0000004825257220 */ /* 0x000fe20000400000 */
[----:B------:R-:W-:Y:S01]  /*5990*/  F2FP.F16.F32.PACK_AB R34, RZ, R34 ;  /* 0x00000022ff22723e */ /* 0x000fe200000000ff */
[----:B------:R1:W-:Y:S01]  /*59a0*/  @P1 STG.E.U16 desc[UR36][R12.64+0x12], R63 ;  /* 0x0000123f0c001986 */ /* 0x0003e2000c101524 */
[----:B------:R-:W-:Y:S01]  /*59b0*/  ISETP.GT.AND P1, PT, R6, 0x18, PT ;  /* 0x000000180600780c */ /* 0x000fe20003f24270 */
[-C--:B------:R-:W-:Y:S01]  /*59c0*/  FMUL R38, R38, R72.reuse ;  /* 0x0000004826267220 */ /* 0x080fe20000400000 */
[----:B------:R-:W-:Y:S01]  /*59d0*/  F2FP.F16.F32.PACK_AB R35, RZ, R35 ;  /* 0x00000023ff23723e */ /* 0x000fe200000000ff */
[----:B------:R1:W-:Y:S01]  /*59e0*/  @P5 STG.E.U16 desc[UR36][R8.64+0x22], R49 ;  /* 0x0000223108005986 */ /* 0x0003e2000c101524 */
[C---:B------:R-:W-:Y:S01]  /*59f0*/  ISETP.GT.AND P5, PT, R0.reuse, 0x8, P0 ;  /* 0x000000080000780c */ /* 0x040fe200007a4270 */
[----:B------:R-:W-:Y:S01]  /*5a00*/  FMUL R39, R39, R72 ;  /* 0x0000004827277220 */ /* 0x000fe20000400000 */
[----:B------:R-:W-:Y:S01]  /*5a10*/  F2FP.F16.F32.PACK_AB R36, RZ, R36 ;  /* 0x00000024ff24723e */ /* 0x000fe200000000ff */
[----:B------:R1:W-:Y:S01]  /*5a20*/  @P4 STG.E.U16 desc[UR36][R8.64+0x20], R48 ;  /* 0x0000203008004986 */ /* 0x0003e2000c101524 */
[----:B------:R-:W-:Y:S01]  /*5a30*/  ISETP.GT.AND P4, PT, R0, RZ, P1 ;  /* 0x000000ff0000720c */ /* 0x000fe20000f84270 */
[----:B0-----:R-:W-:Y:S01]  /*5a40*/  IMAD.WIDE.U32 R10, R4, 0xf0, R14 ;  /* 0x000000f0040a7825 */ /* 0x001fe200078e000e */
[----:B------:R-:W-:Y:S01]  /*5a50*/  F2FP.F16.F32.PACK_AB R37, RZ, R37 ;  /* 0x00000025ff25723e */ /* 0x000fe200000000ff */
[----:B------:R1:W-:Y:S01]  /*5a60*/  @P3 STG.E.U16 desc[UR36][R14.64+0x20], R50 ;  /* 0x000020320e003986 */ /* 0x0003e2000c101524 */
[----:B------:R-:W-:Y:S01]  /*5a70*/  ISETP.GT.AND P3, PT, R6, 0x19, PT ;  /* 0x000000190600780c */ /* 0x000fe20003f64270 */
[----:B------:R-:W-:Y:S01]  /*5a80*/  IMAD.IADD R11, R5, 0x1, R11 ;  /* 0x00000001050b7824 */ /* 0x000fe200078e020b */
[----:B------:R-:W-:Y:S01]  /*5a90*/  F2FP.F16.F32.PACK_AB R38, RZ, R38 ;  /* 0x00000026ff26723e */ /* 0x000fe200000000ff */
[-C--:B------:R-:W-:Y:S01]  /*5aa0*/  FMUL R24, R24, R72.reuse ;  /* 0x0000004818187220 */ /* 0x080fe20000400000 */
[----:B------:R-:W-:Y:S01]  /*5ab0*/  F2FP.F16.F32.PACK_AB R39, RZ, R39 ;  /* 0x00000027ff27723e */ /* 0x000fe200000000ff */
[----:B------:R1:W-:Y:S01]  /*5ac0*/  @P5 STG.E.U16 desc[UR36][R14.64+0x22], R51 ;  /* 0x000022330e005986 */ /* 0x0003e2000c101524 */
[C---:B------:R-:W-:Y:S01]  /*5ad0*/  ISETP.GT.AND P5, PT, R0.reuse, RZ, P3 ;  /* 0x000000ff0000720c */ /* 0x040fe20001fa4270 */
[----:B------:R-:W-:Y:S01]  /*5ae0*/  FMUL R25, R25, R72 ;  /* 0x0000004819197220 */ /* 0x000fe20000400000 */
[----:B------:R-:W-:Y:S01]  /*5af0*/  F2FP.F16.F32.PACK_AB R24, RZ, R24 ;  /* 0x00000018ff18723e */ /* 0x000fe200000000ff */
[----:B------:R1:W-:Y:S01]  /*5b00*/  @P4 STG.E.U16 desc[UR36][R8.64+0x30], R52 ;  /* 0x0000303408004986 */ /* 0x0003e2000c101524 */
[----:B------:R-:W-:Y:S01]  /*5b10*/  ISETP.GT.AND P4, PT, R0, 0x8, P1 ;  /* 0x000000080000780c */ /* 0x000fe20000f84270 */
[-C--:B------:R-:W-:Y:S01]  /*5b20*/  FMUL R26, R26, R72.reuse ;  /* 0x000000481a1a7220 */ /* 0x080fe20000400000 */
[----:B------:R-:W-:Y:S01]  /*5b30*/  F2FP.F16.F32.PACK_AB R25, RZ, R25 ;  /* 0x00000019ff19723e */ /* 0x000fe200000000ff */
[-C--:B------:R-:W-:Y:S01]  /*5b40*/  FMUL R27, R27, R72.reuse ;  /* 0x000000481b1b7220 */ /* 0x080fe20000400000 */
[-C--:B------:R-:W-:Y:S01]  /*5b50*/  FMUL R28, R28, R72.reuse ;  /* 0x000000481c1c7220 */ /* 0x080fe20000400000 */
[-C--:B------:R-:W-:Y:S01]  /*5b60*/  FMUL R29, R29, R72.reuse ;  /* 0x000000481d1d7220 */ /* 0x080fe20000400000 */
[-C--:B------:R-:W-:Y:S01]  /*5b70*/  FMUL R30, R30, R72.reuse ;  /* 0x000000481e1e7220 */ /* 0x080fe20000400000 */
[----:B------:R-:W-:Y:S01]  /*5b80*/  FMUL R31, R31, R72 ;  /* 0x000000481f1f7220 */ /* 0x000fe20000400000 */
[----:B------:R-:W-:Y:S01]  /*5b90*/  F2FP.F16.F32.PACK_AB R26, RZ, R26 ;  /* 0x0000001aff1a723e */ /* 0x000fe200000000ff */
[----:B------:R1:W-:Y:S01]  /*5ba0*/  @P5 STG.E.U16 desc[UR36][R8.64+0x32], R53 ;  /* 0x0000323508005986 */ /* 0x0003e2000c101524 */
[----:B------:R-:W-:-:S02]  /*5bb0*/  ISETP.GT.AND P5, PT, R0, 0x8, P3 ;  /* 0x000000080000780c */ /* 0x000fc40001fa4270 */
[----:B------:R-:W-:Y:S01]  /*5bc0*/  F2FP.F16.F32.PACK_AB R27, RZ, R27 ;  /* 0x0000001bff1b723e */ /* 0x000fe200000000ff */
[----:B------:R1:W-:Y:S01]  /*5bd0*/  @P4 STG.E.U16 desc[UR36][R14.64+0x30], R54 ;  /* 0x000030360e004986 */ /* 0x0003e2000c101524 */
[C---:B------:R-:W-:Y:S02]  /*5be0*/  ISETP.GT.AND P4, PT, R0.reuse, 0x80, P2 ;  /* 0x000000800000780c */ /* 0x040fe40001784270 */
[----:B------:R-:W-:Y:S02]  /*5bf0*/  ISETP.GT.AND P2, PT, R0, 0x88, P2 ;  /* 0x000000880000780c */ /* 0x000fe40001744270 */
[----:B------:R-:W-:Y:S02]  /*5c00*/  F2FP.F16.F32.PACK_AB R28, RZ, R28 ;  /* 0x0000001cff1c723e */ /* 0x000fe400000000ff */
[----:B------:R-:W-:Y:S02]  /*5c10*/  F2FP.F16.F32.PACK_AB R29, RZ, R29 ;  /* 0x0000001dff1d723e */ /* 0x000fe400000000ff */
[----:B------:R-:W-:Y:S01]  /*5c20*/  F2FP.F16.F32.PACK_AB R30, RZ, R30 ;  /* 0x0000001eff1e723e */ /* 0x000fe200000000ff */
[----:B------:R1:W-:Y:S01]  /*5c30*/  @P5 STG.E.U16 desc[UR36][R14.64+0x32], R55 ;  /* 0x000032370e005986 */ /* 0x0003e2000c101524 */
[----:B------:R-:W-:-:S02]  /*5c40*/  IADD3 R4, P5, R23, R10, RZ ;  /* 0x0000000a17047210 */ /* 0x000fc40007fbe0ff */
[----:B------:R-:W-:Y:S01]  /*5c50*/  F2FP.F16.F32.PACK_AB R31, RZ, R31 ;  /* 0x0000001fff1f723e */ /* 0x000fe200000000ff */
[----:B------:R1:W-:Y:S01]  /*5c60*/  @P4 STG.E.U16 desc[UR36][R10.64+0x20], R40 ;  /* 0x000020280a004986 */ /* 0x0003e2000c101524 */
[C---:B------:R-:W-:Y:S01]  /*5c70*/  ISETP.GT.AND P4, PT, R0.reuse, 0x80, P0 ;  /* 0x000000800000780c */ /* 0x040fe20000784270 */
[----:B------:R-:W-:Y:S01]  /*5c80*/  IMAD.X R5, R7, 0x1, R11, P5 ;  /* 0x0000000107057824 */ /* 0x000fe200028e060b */
[C---:B------:R-:W-:Y:S02]  /*5c90*/  ISETP.GT.AND P0, PT, R0.reuse, 0x88, P0 ;  /* 0x000000880000780c */ /* 0x040fe40000704270 */
[----:B------:R-:W-:-:S09]  /*5ca0*/  ISETP.GT.AND P5, PT, R0, 0x88, P3 ;  /* 0x000000880000780c */ /* 0x000fd20001fa4270 */
[----:B------:R1:W-:Y:S01]  /*5cb0*/  @P4 STG.E.U16 desc[UR36][R10.64+0x22], R41 ;  /* 0x000022290a004986 */ /* 0x0003e2000c101524 */
[C---:B------:R-:W-:Y:S02]  /*5cc0*/  ISETP.GT.AND P4, PT, R0.reuse, 0x80, P1 ;  /* 0x000000800000780c */ /* 0x040fe40000f84270 */
[C---:B------:R-:W-:Y:S01]  /*5cd0*/  ISETP.GT.AND P1, PT, R0.reuse, 0x88, P1 ;  /* 0x000000880000780c */ /* 0x040fe20000f24270 */
[----:B------:R1:W-:Y:S01]  /*5ce0*/  @P2 STG.E.U16 desc[UR36][R4.64+0x20], R42 ;  /* 0x0000202a04002986 */ /* 0x0003e2000c101524 */
[----:B------:R-:W-:Y:S02]  /*5cf0*/  ISETP.GT.AND P2, PT, R0, 0x80, P3 ;  /* 0x000000800000780c */ /* 0x000fe40001f44270 */
[C---:B------:R-:W-:Y:S01]  /*5d00*/  ISETP.GT.AND P3, PT, R6.reuse, 0x20, PT ;  /* 0x000000200600780c */ /* 0x040fe20003f64270 */
[----:B------:R1:W-:Y:S01]  /*5d10*/  @P0 STG.E.U16 desc[UR36][R4.64+0x22], R43 ;  /* 0x0000222b04000986 */ /* 0x0003e2000c101524 */
[----:B------:R-:W-:-:S05]  /*5d20*/  ISETP.GT.AND P0, PT, R6, 0x21, PT ;  /* 0x000000210600780c */ /* 0x000fca0003f04270 */
[----:B------:R1:W-:Y:S01]  /*5d30*/  @P4 STG.E.U16 desc[UR36][R10.64+0x30], R44 ;  /* 0x0000302c0a004986 */ /* 0x0003e2000c101524 */
[----:B------:R-:W-:-:S03]  /*5d40*/  ISETP.GT.AND P4, PT, R0, 0x8, P3 ;  /* 0x000000080000780c */ /* 0x000fc60001f84270 */
[----:B------:R1:W-:Y:S01]  /*5d50*/  @P2 STG.E.U16 desc[UR36][R10.64+0x32], R45 ;  /* 0x0000322d0a002986 */ /* 0x0003e2000c101524 */
[----:B------:R-:W-:-:S03]  /*5d60*/  ISETP.GT.AND P2, PT, R0, RZ, P0 ;  /* 0x000000ff0000720c */ /* 0x000fc60000744270 */
[----:B------:R1:W-:Y:S01]  /*5d70*/  @P1 STG.E.U16 desc[UR36][R4.64+0x30], R46 ;  /* 0x0000302e04001986 */ /* 0x0003e2000c101524 */
[----:B------:R-:W-:-:S03]  /*5d80*/  ISETP.GT.AND P1, PT, R0, RZ, P3 ;  /* 0x000000ff0000720c */ /* 0x000fc60001f24270 */
[----:B------:R1:W-:Y:S01]  /*5d90*/  @P5 STG.E.U16 desc[UR36][R4.64+0x32], R47 ;  /* 0x0000322f04005986 */ /* 0x0003e2000c101524 */
[----:B------:R-:W-:-:S05]  /*5da0*/  ISETP.GT.AND P5, PT, R0, 0x8, P0 ;  /* 0x000000080000780c */ /* 0x000fca00007a4270 */
[----:B------:R1:W-:Y:S01]  /*5db0*/  @P2 STG.E.U16 desc[UR36][R8.64+0x42], R33 ;  /* 0x0000422108002986 */ /* 0x0003e2000c101524 */
[----:B------:R-:W-:-:S03]  /*5dc0*/  ISETP.GT.AND P2, PT, R6, 0x29, PT ;  /* 0x000000290600780c */ /* 0x000fc60003f44270 */
[----:B------:R1:W-:Y:S01]  /*5dd0*/  @P1 STG.E.U16 desc[UR36][R8.64+0x40], R32 ;  /* 0x0000402008001986 */ /* 0x0003e2000c101524 */
[----:B------:R-:W-:-:S03]  /*5de0*/  ISETP.GT.AND P1, PT, R6, 0x28, PT ;  /* 0x000000280600780c */ /* 0x000fc60003f24270 */
[----:B------:R1:W-:Y:S01]  /*5df0*/  @P4 STG.E.U16 desc[UR36][R14.64+0x40], R34 ;  /* 0x000040220e004986 */ /* 0x0003e2000c101524 */
[----:B------:R-:W-:-:S03]  /*5e00*/  ISETP.GT.AND P4, PT, R0, RZ, P2 ;  /* 0x000000ff0000720c */ /* 0x000fc60001784270 */
[----:B------:R1:W-:Y:S01]  /*5e10*/  @P5 STG.E.U16 desc[UR36][R14.64+0x42], R35 ;  /* 0x000042230e005986 */ /* 0x0003e2000c101524 */
[----:B------:R-:W-:-:S09]  /*5e20*/  ISETP.GT.AND P5, PT, R0, RZ, P1 ;  /* 0x000000ff0000720c */ /* 0x000fd20000fa4270 */
[----:B------:R1:W-:Y:S01]  /*5e30*/  @P4 STG.E.U16 desc[UR36][R8.64+0x52], R37 ;  /* 0x0000522508004986 */ /* 0x0003e2000c101524 */
[----:B------:R-:W-:-:S03]  /*5e40*/  ISETP.GT.AND P4, PT, R0, 0x8, P2 ;  /* 0x000000080000780c */ /* 0x000fc60001784270 */
[----:B------:R1:W-:Y:S01]  /*5e50*/  @P5 STG.E.U16 desc[UR36][R8.64+0x50], R36 ;  /* 0x0000502408005986 */ /* 0x0003e2000c101524 */
[----:B------:R-:W-:-:S09]  /*5e60*/  ISETP.GT.AND P5, PT, R0, 0x8, P1 ;  /* 0x000000080000780c */ /* 0x000fd20000fa4270 */
[----:B------:R1:W-:Y:S01]  /*5e70*/  @P4 STG.E.U16 desc[UR36][R14.64+0x52], R39 ;  /* 0x000052270e004986 */ /* 0x0003e2000c101524 */
[C---:B------:R-:W-:Y:S02]  /*5e80*/  ISETP.GT.AND P4, PT, R0.reuse, 0x80, P3 ;  /* 0x000000800000780c */ /* 0x040fe40001f84270 */
[C---:B------:R-:W-:Y:S01]  /*5e90*/  ISETP.GT.AND P3, PT, R0.reuse, 0x88, P3 ;  /* 0x000000880000780c */ /* 0x040fe20001f64270 */
[----:B------:R1:W-:Y:S01]  /*5ea0*/  @P5 STG.E.U16 desc[UR36][R14.64+0x50], R38 ;  /* 0x000050260e005986 */ /* 0x0003e2000c101524 */
[C---:B------:R-:W-:Y:S02]  /*5eb0*/  ISETP.GT.AND P5, PT, R0.reuse, 0x80, P0 ;  /* 0x000000800000780c */ /* 0x040fe400007a4270 */
[----:B------:R-:W-:-:S07]  /*5ec0*/  ISETP.GT.AND P0, PT, R0, 0x88, P0 ;  /* 0x000000880000780c */ /* 0x000fce0000704270 */
[----:B------:R1:W-:Y:S01]  /*5ed0*/  @P4 STG.E.U16 desc[UR36][R10.64+0x40], R24 ;  /* 0x000040180a004986 */ /* 0x0003e2000c101524 */
[C---:B------:R-:W-:Y:S02]  /*5ee0*/  ISETP.GT.AND P4, PT, R0.reuse, 0x80, P1 ;  /* 0x000000800000780c */ /* 0x040fe40000f84270 */
[C---:B------:R-:W-:Y:S01]  /*5ef0*/  ISETP.GT.AND P1, PT, R0.reuse, 0x88, P1 ;  /* 0x000000880000780c */ /* 0x040fe20000f24270 */
[----:B------:R1:W-:Y:S01]  /*5f00*/  @P5 STG.E.U16 desc[UR36][R10.64+0x42], R25 ;  /* 0x000042190a005986 */ /* 0x0003e2000c101524 */
[C---:B------:R-:W-:Y:S02]  /*5f10*/  ISETP.GT.AND P5, PT, R0.reuse, 0x80, P2 ;  /* 0x000000800000780c */ /* 0x040fe400017a4270 */
[----:B------:R-:W-:Y:S01]  /*5f20*/  ISETP.GT.AND P2, PT, R0, 0x88, P2 ;  /* 0x000000880000780c */ /* 0x000fe20001744270 */
[----:B------:R1:W-:Y:S04]  /*5f30*/  @P3 STG.E.U16 desc[UR36][R4.64+0x40], R26 ;  /* 0x0000401a04003986 */ /* 0x0003e8000c101524 */
[----:B------:R1:W-:Y:S04]  /*5f40*/  @P0 STG.E.U16 desc[UR36][R4.64+0x42], R27 ;  /* 0x0000421b04000986 */ /* 0x0003e8000c101524 */
[----:B------:R1:W-:Y:S04]  /*5f50*/  @P4 STG.E.U16 desc[UR36][R10.64+0x50], R28 ;  /* 0x0000501c0a004986 */ /* 0x0003e8000c101524 */
[----:B------:R1:W-:Y:S04]  /*5f60*/  @P5 STG.E.U16 desc[UR36][R10.64+0x52], R29 ;  /* 0x0000521d0a005986 */ /* 0x0003e8000c101524 */
[----:B------:R1:W-:Y:S04]  /*5f70*/  @P1 STG.E.U16 desc[UR36][R4.64+0x50], R30 ;  /* 0x0000501e04001986 */ /* 0x0003e8000c101524 */
[----:B------:R1:W-:Y:S02]  /*5f80*/  @P2 STG.E.U16 desc[UR36][R4.64+0x52], R31 ;  /* 0x0000521f04002986 */ /* 0x0003e4000c101524 */
.L_x_120:
[----:B------:R-:W-:Y:S05]  /*5f90*/  BSYNC B0 ;  /* 0x0000000000007941 */ /* 0x000fea0003800000 */
.L_x_28:
[----:B------:R-:W-:Y:S01]  /*5fa0*/  ULDC UR4, c[0x0][0xc] ;  /* 0x0000030000047ab9 */ /* 0x000fe20000000800 */
[----:B------:R-:W-:Y:S01]  /*5fb0*/  ULDC UR5, c[0x0][0x10] ;  /* 0x0000040000057ab9 */ /* 0x000fe20000000800 */
[----:B01----:R-:W0:Y:S01]  /*5fc0*/  LDC R5, c[0x0][0x14] ;  /* 0x00000500ff057b82 */ /* 0x003e220000000800 */
[----:B------:R-:W-:Y:S01]  /*5fd0*/  UIMAD.WIDE.U32 UR4, UR4, UR5, URZ ;  /* 0x00000005040472a5 */ /* 0x000fe2000f8e003f */
[----:B------:R-:W-:Y:S01]  /*5fe0*/  PRMT R0, RZ, 0x7610, R0 ;  /* 0x00007610ff007816 */ /* 0x000fe20000000000 */
[----:B------:R-:W-:Y:S02]  /*5ff0*/  IMAD.MOV.U32 R75, RZ, RZ, -0x1 ;  /* 0xffffffffff4b7424 */ /* 0x000fe400078e00ff */
[----:B------:R-:W-:Y:S02]  /*6000*/  IMAD.MOV.U32 R23, RZ, RZ, -0x1 ;  /* 0xffffffffff177424 */ /* 0x000fe400078e00ff */
[----:B0-----:R-:W-:-:S04]  /*6010*/  IMAD.WIDE.U32 R16, R5, UR4, R16 ;  /* 0x0000000405107c25 */ /* 0x001fc8000f8e0010 */
[----:B------:R-:W-:Y:S01]  /*6020*/  IMAD R5, R5, UR5, RZ ;  /* 0x0000000505057c24 */ /* 0x000fe2000f8e02ff */
[----:B------:R-:W-:Y:S02]  /*6030*/  ULDC.64 UR4, c[0x0][0x650] ;  /* 0x0001940000047ab9 */ /* 0x000fe40000000a00 */
[----:B------:R-:W-:Y:S01]  /*6040*/  ISETP.GE.U32.AND P0, PT, R16, UR4, PT ;  /* 0x0000000410007c0c */ /* 0x000fe2000bf06070 */
[----:B------:R-:W-:-:S05]  /*6050*/  IMAD.IADD R17, R17, 0x1, R5 ;  /* 0x0000000111117824 */ /* 0x000fca00078e0205 */
[----:B------:R-:W-:-:S13]  /*6060*/  ISETP.GE.U32.AND.EX P0, PT, R17, UR5, PT, P0 ;  /* 0x0000000511007c0c */ /* 0x000fda000bf06100 */
[----:B------:R-:W-:Y:S05]  /*6070*/  @P0 BRA `(.L_x_121) ;  /* 0x0000000400640947 */ /* 0x000fea0003800000 */
[----:B---34-:R-:W0:Y:S01]  /*6080*/  S2R R12, SR_CTAID.X ;  /* 0x00000000000c7919 */ /* 0x018e220000002500 */
[----:B------:R-:W1:Y:S01]  /*6090*/  LDC.64 R10, c[0x0][0x628] ;  /* 0x00018a00ff0a7b82 */ /* 0x000e620000000a00 */
[----:B------:R-:W-:Y:S01]  /*60a0*/  ULDC UR4, c[0x0][0x150] ;  /* 0x0000540000047ab9 */ /* 0x000fe20000000800 */
[----:B------:R-:W-:Y:S01]  /*60b0*/  IMAD.MOV.U32 R8, RZ, RZ, R16 ;  /* 0x000000ffff087224 */ /* 0x000fe200078e0010 */
[----:B------:R-:W3:Y:S01]  /*60c0*/  S2R R24, SR_CTAID.Y ;  /* 0x0000000000187919 */ /* 0x000ee20000002600 */
[----:B------:R-:W-:-:S04]  /*60d0*/  IMAD.MOV.U32 R9, RZ, RZ, R17 ;  /* 0x000000ffff097224 */ /* 0x000fc800078e0011 */
[----:B------:R-:W4:Y:S08]  /*60e0*/  LDC R21, c[0x0][0x144] ;  /* 0x00005100ff157b82 */ /* 0x000f300000000800 */
[----:B------:R-:W3:Y:S08]  /*60f0*/  LDC R0, c[0x0][0x630] ;  /* 0x00018c00ff007b82 */ /* 0x000ef00000000800 */
[----:B--2---:R-:W2:Y:S01]  /*6100*/  LDC.64 R14, c[0x0][0x620] ;  /* 0x00018800ff0e7b82 */ /* 0x004ea20000000a00 */
[----:B-1----:R-:W-:-:S04]  /*6110*/  ISETP.NE.U32.AND P0, PT, R10, RZ, PT ;  /* 0x000000ff0a00720c */ /* 0x002fc80003f05070 */
[----:B------:R-:W-:Y:S02]  /*6120*/  ISETP.NE.AND.EX P0, PT, R11, RZ, PT, P0 ;  /* 0x000000ff0b00720c */ /* 0x000fe40003f05300 */
[----:B0-----:R-:W-:-:S05]  /*6130*/  I2FP.F32.U32 R3, R12 ;  /* 0x0000000c00037245 */ /* 0x001fca0000201000 */
[----:B------:R-:W-:-:S04]  /*6140*/  FMUL R3, R3, UR4 ;  /* 0x0000000403037c20 */ /* 0x000fc80008400000 */
[----:B------:R0:W1:Y:S02]  /*6150*/  F2I.U32.TRUNC.NTZ R20, R3 ;  /* 0x0000000300147305 */ /* 0x000064000020f000 */
[----:B---34-:R-:W-:Y:S05]  /*6160*/  @!P0 BRA `(.L_x_122) ;  /* 0x0000000000288947 */ /* 0x018fea0003800000 */
[----:B0-----:R-:W0:Y:S02]  /*6170*/  LDC R3, c[0x0][0x634] ;  /* 0x00018d00ff037b82 */ /* 0x001e240000000800 */
        /* <DEDUP_REMOVED lines=9> */
.L_x_122:
[----:B------:R-:W3:Y:S01]  /*6210*/  LDC.64 R30, c[0x0][0x640] ;  /* 0x00019000ff1e7b82 */ /* 0x000ee20000000a00 */
[-CC-:B------:R-:W-:Y:S01]  /*6220*/  SHF.R.U64 R23, R8, R0.reuse, R9.reuse ;  /* 0x0000000008177219 */ /* 0x180fe20000001209 */
[----:B-1----:R-:W-:Y:S01]  /*6230*/  IMAD.MOV R20, RZ, RZ, -R20 ;  /* 0x000000ffff147224 */ /* 0x002fe200078e0a14 */
[----:B------:R-:W-:Y:S01]  /*6240*/  SHF.R.U32.HI R0, RZ, R0, R9 ;  /* 0x00000000ff007219 */ /* 0x000fe20000011609 */
[----:B------:R-:W-:Y:S01]  /*6250*/  ULDC UR4, c[0x0][0x154] ;  /* 0x0000550000047ab9 */ /* 0x000fe20000000800 */
[----:B0-----:R-:W-:Y:S01]  /*6260*/  IADD3 R3, P0, RZ, -R23, RZ ;  /* 0x80000017ff037210 */ /* 0x001fe20007f1e0ff */
[----:B------:R-:W-:Y:S02]  /*6270*/  IMAD R26, R21, R20, R12 ;  /* 0x00000014151a7224 */ /* 0x000fe400078e020c */
[----:B------:R-:W0:Y:S01]  /*6280*/  LDC R6, c[0x0][0x618] ;  /* 0x00018600ff067b82 */ /* 0x000e220000000800 */
[----:B------:R-:W-:Y:S02]  /*6290*/  IMAD.MOV.U32 R7, RZ, RZ, 0x1 ;  /* 0x00000001ff077424 */ /* 0x000fe400078e00ff */
[----:B------:R-:W-:-:S04]  /*62a0*/  IMAD.X R5, RZ, RZ, ~R0, P0 ;  /* 0x000000ffff057224 */ /* 0x000fc800000e0e00 */
[-C--:B--2---:R-:W-:Y:S01]  /*62b0*/  IMAD R0, R5, R14.reuse, RZ ;  /* 0x0000000e05007224 */ /* 0x084fe200078e02ff */
[----:B------:R-:W1:Y:S01]  /*62c0*/  LDC R8, c[0x0][0x608] ;  /* 0x00018200ff087b82 */ /* 0x000e620000000800 */
[----:B------:R-:W-:-:S04]  /*62d0*/  IMAD.WIDE.U32 R4, R3, R14, R16 ;  /* 0x0000000e03047225 */ /* 0x000fc800078e0010 */
[----:B------:R-:W-:Y:S01]  /*62e0*/  IMAD R3, R3, R15, R0 ;  /* 0x0000000f03037224 */ /* 0x000fe200078e0200 */
[----:B------:R-:W-:Y:S02]  /*62f0*/  I2FP.F32.U32 R0, R24 ;  /* 0x0000001800007245 */ /* 0x000fe40000201000 */
[----:B------:R-:W2:Y:S01]  /*6300*/  LDC R28, c[0x0][0x658] ;  /* 0x00019600ff1c7b82 */ /* 0x000ea20000000800 */
[----:B------:R-:W-:Y:S01]  /*6310*/  IMAD.IADD R3, R5, 0x1, R3 ;  /* 0x0000000105037824 */ /* 0x000fe200078e0203 */
[----:B---3--:R-:W-:Y:S01]  /*6320*/  ISETP.NE.U32.AND P0, PT, R30, RZ, PT ;  /* 0x000000ff1e00720c */ /* 0x008fe20003f05070 */
[----:B------:R-:W-:Y:S01]  /*6330*/  FMUL R0, R0, UR4 ;  /* 0x0000000400007c20 */ /* 0x000fe20008400000 */
[----:B------:R-:W-:Y:S02]  /*6340*/  IMAD.MOV.U32 R5, RZ, RZ, -0x1 ;  /* 0xffffffffff057424 */ /* 0x000fe400078e00ff */
[----:B------:R-:W-:Y:S01]  /*6350*/  ISETP.NE.AND.EX P0, PT, R31, RZ, PT, P0 ;  /* 0x000000ff1f00720c */ /* 0x000fe20003f05300 */
[----:B------:R3:W4:Y:S01]  /*6360*/  F2I.U32.TRUNC.NTZ R14, R0 ;  /* 0x00000000000e7305 */ /* 0x000722000020f000 */
[----:B------:R-:W3:Y:S01]  /*6370*/  LDC R15, c[0x0][0x148] ;  /* 0x00005200ff0f7b82 */ /* 0x000ee20000000800 */
[----:B0-----:R-:W-:-:S02]  /*6380*/  SHF.R.U64 R12, R4, R6, R3 ;  /* 0x00000006040c7219 */ /* 0x001fc40000001203 */
[----:B------:R-:W-:-:S05]  /*6390*/  SHF.R.U32.HI R3, RZ, R6, R3 ;  /* 0x00000006ff037219 */ /* 0x000fca0000011603 */
[----:B------:R-:W0:Y:S01]  /*63a0*/  LDC R20, c[0x0][0x600] ;  /* 0x00018000ff147b82 */ /* 0x000e220000000800 */
[-CC-:B-1----:R-:W-:Y:S02]  /*63b0*/  SHF.R.U64 R10, R12, R8.reuse, R3.reuse ;  /* 0x000000080c0a7219 */ /* 0x182fe40000001203 */
[----:B------:R-:W-:-:S05]  /*63c0*/  SHF.R.U32.HI R3, RZ, R8, R3 ;  /* 0x00000008ff037219 */ /* 0x000fca0000011603 */
[----:B------:R-:W1:Y:S01]  /*63d0*/  LDC R25, c[0x0][0x648] ;  /* 0x00019200ff197b82 */ /* 0x000e620000000800 */
[-C--:B--2---:R-:W-:Y:S02]  /*63e0*/  SHF.L.U32 R4, R5, R28.reuse, RZ ;  /* 0x0000001c05047219 */ /* 0x084fe400000006ff */
[-CC-:B------:R-:W-:Y:S02]  /*63f0*/  SHF.R.U64 R13, R10, R28.reuse, R3.reuse ;  /* 0x0000001c0a0d7219 */ /* 0x180fe40000001203 */
[----:B------:R-:W-:Y:S02]  /*6400*/  SHF.R.U32.HI R5, RZ, R28, R3 ;  /* 0x0000001cff057219 */ /* 0x000fe40000011603 */
[----:B------:R-:W-:Y:S01]  /*6410*/  LOP3.LUT R21, RZ, R4, RZ, 0x33, !PT ;  /* 0x00000004ff157212 */ /* 0x000fe200078e33ff */
[----:B------:R-:W2:Y:S01]  /*6420*/  LDC R27, c[0x0][0x638] ;  /* 0x00018e00ff1b7b82 */ /* 0x000ea20000000800 */
[----:B------:R-:W-:Y:S01]  /*6430*/  SHF.L.U32 R28, R7, R28, RZ ;  /* 0x0000001c071c7219 */ /* 0x000fe200000006ff */
[----:B------:R-:W-:-:S06]  /*6440*/  IMAD.MOV.U32 R4, RZ, RZ, R13 ;  /* 0x000000ffff047224 */ /* 0x000fcc00078e000d */
[----:B------:R-:W0:Y:S01]  /*6450*/  LDC R29, c[0x0][0x610] ;  /* 0x00018400ff1d7b82 */ /* 0x000e220000000800 */
[----:B----4-:R-:W-:Y:S05]  /*6460*/  @!P0 BRA `(.L_x_123) ;  /* 0x0000000000288947 */ /* 0x010fea0003800000 */
[----:B---3--:R-:W3:Y:S02]  /*6470*/  LDC R0, c[0x0][0x64c] ;  /* 0x00019300ff007b82 */ /* 0x008ee40000000800 */
        /* <DEDUP_REMOVED lines=9> */
.L_x_123:
[----:B------:R-:W-:Y:S01]  /*6510*/  ISETP.NE.AND P0, PT, R2, 0x1, PT ;  /* 0x000000010200780c */ /* 0x000fe20003f05270 */
[----:B------:R-:W-:Y:S01]  /*6520*/  IMAD.MOV R14, RZ, RZ, -R14 ;  /* 0x000000ffff0e7224 */ /* 0x000fe200078e0a0e */
[----:B-1-3--:R-:W-:Y:S01]  /*6530*/  SHF.R.U64 R0, R4, R25, R5 ;  /* 0x0000001904007219 */ /* 0x00afe20000001205 */
[----:B0-----:R-:W-:Y:S01]  /*6540*/  VIADD R5, R20, 0xffffffff ;  /* 0xffffffff14057836 */ /* 0x001fe20000000000 */
[----:B------:R-:W-:Y:S01]  /*6550*/  LOP3.LUT R3, R10, R21, RZ, 0xc0, !PT ;  /* 0x000000150a037212 */ /* 0x000fe200078ec0ff */
[----:B------:R-:W-:Y:S02]  /*6560*/  IMAD.MOV.U32 R6, RZ, RZ, 0x1 ;  /* 0x00000001ff067424 */ /* 0x000fe400078e00ff */
[----:B------:R-:W-:Y:S01]  /*6570*/  IMAD.MOV R4, RZ, RZ, -R0 ;  /* 0x000000ffff047224 */ /* 0x000fe200078e0a00 */
[----:B------:R-:W-:Y:S01]  /*6580*/  LOP3.LUT R5, R12, R5, RZ, 0xc0, !PT ;  /* 0x000000050c057212 */ /* 0x000fe200078ec0ff */
[----:B------:R-:W-:Y:S02]  /*6590*/  IMAD R3, R28, R0, R3 ;  /* 0x000000001c037224 */ /* 0x000fe400078e0203 */
[----:B--2---:R-:W-:-:S02]  /*65a0*/  IMAD R0, R4, R27, R13 ;  /* 0x0000001b04007224 */ /* 0x004fc400078e020d */
[----:B------:R-:W-:Y:S02]  /*65b0*/  @P0 IMAD R26, R15, R14, R24 ;  /* 0x0000000e0f1a0224 */ /* 0x000fe400078e0218 */
[----:B------:R-:W-:Y:S01]  /*65c0*/  IMAD R4, R0, R20, R5 ;  /* 0x0000001400047224 */ /* 0x000fe200078e0205 */
[----:B------:R-:W-:Y:S01]  /*65d0*/  PRMT R0, R6, 0x7610, R0 ;  /* 0x0000761006007816 */ /* 0x000fe20000000000 */
[----:B------:R-:W-:-:S05]  /*65e0*/  IMAD R3, R3, R29, R26 ;  /* 0x0000001d03037224 */ /* 0x000fca00078e021a */
[----:B------:R-:W-:Y:S02]  /*65f0*/  SEL R75, R4, R3, !P0 ;  /* 0x00000003044b7207 */ /* 0x000fe40004000000 */
[----:B------:R-:W-:-:S07]  /*6600*/  SEL R3, R3, R4, !P0 ;  /* 0x0000000403037207 */ /* 0x000fce0004000000 */
.L_x_121:
[----:B------:R-:W-:Y:S01]  /*6610*/  LOP3.LUT P0, RZ, R0, 0xff, RZ, 0xc0, !PT ;  /* 0x000000ff00ff7812 */ /* 0x000fe2000780c0ff */
[----:B------:R-:W-:-:S12]  /*6620*/  IMAD.MOV.U32 R77, RZ, RZ, R3 ;  /* 0x000000ffff4d7224 */ /* 0x000fd800078e0003 */
[----:B------:R-:W-:Y:S05]  /*6630*/  @P0 BRA `(.L_x_124) ;  /* 0xffffffa800540947 */ /* 0x000fea000383ffff */
[----:B------:R-:W-:Y:S05]  /*6640*/  EXIT ;  /* 0x000000000000794d */ /* 0x000fea0003800000 */
.L_x_3:
[----:B0-----:R-:W-:Y:S01]  /*6650*/  ULDC.64 UR4, c[0x0][0x650] ;  /* 0x0001940000047ab9 */ /* 0x001fe20000000a00 */
        /* <DEDUP_REMOVED lines=25> */
.L_x_126:
[--C-:B------:R-:W-:Y:S01]  /*67f0*/  SHF.R.U64 R12, R10, R14, R11.reuse ;  /* 0x0000000e0a0c7219 */ /* 0x100fe2000000120b */
[----:B------:R-:W0:Y:S01]  /*6800*/  LDC R22, c[0x0][0x618] ;  /* 0x00018600ff167b82 */ /* 0x000e220000000800 */
[----:B------:R-:W-:Y:S01]  /*6810*/  I2FP.F32.U32 R6, R4 ;  /* 0x0000000400067245 */ /* 0x000fe20000201000 */
[----:B------:R-:W-:Y:S01]  /*6820*/  ULDC UR4, c[0x0][0x150] ;  /* 0x0000540000047ab9 */ /* 0x000fe20000000800 */
[----:B------:R-:W-:Y:S02]  /*6830*/  SHF.R.U32.HI R5, RZ, R14, R11 ;  /* 0x0000000eff057219 */ /* 0x000fe4000001160b */
[----:B------:R-:W-:Y:S01]  /*6840*/  IADD3 R9, P0, RZ, -R12, RZ ;  /* 0x8000000cff097210 */ /* 0x000fe20007f1e0ff */
[----:B------:R-:W-:Y:S01]  /*6850*/  FMUL R11, R6, UR4 ;  /* 0x00000004060b7c20 */ /* 0x000fe20008400000 */
[----:B------:R-:W-:Y:S01]  /*6860*/  ULDC UR4, c[0x0][0x154] ;  /* 0x0000550000047ab9 */ /* 0x000fe20000000800 */
[----:B------:R-:W1:Y:S02]  /*6870*/  LDC.64 R24, c[0x0][0x640] ;  /* 0x00019000ff187b82 */ /* 0x000e640000000a00 */
[----:B------:R-:W-:-:S02]  /*6880*/  IMAD.X R5, RZ, RZ, ~R5, P0 ;  /* 0x000000ffff057224 */ /* 0x000fc400000e0e05 */
[----:B------:R-:W2:Y:S01]  /*6890*/  F2I.U32.TRUNC.NTZ R11, R11 ;  /* 0x0000000b000b7305 */ /* 0x000ea2000020f000 */
[----:B------:R-:W-:-:S03]  /*68a0*/  IMAD.WIDE.U32 R6, R9, R20, R16 ;  /* 0x0000001409067225 */ /* 0x000fc600078e0010 */
[----:B------:R-:W3:Y:S01]  /*68b0*/  LDC R13, c[0x0][0x144] ;  /* 0x00005100ff0d7b82 */ /* 0x000ee20000000800 */
[----:B------:R-:W-:-:S04]  /*68c0*/  IMAD R8, R5, R20, RZ ;  /* 0x0000001405087224 */ /* 0x000fc800078e02ff */
[----:B------:R-:W-:Y:S02]  /*68d0*/  IMAD R5, R9, R21, R8 ;  /* 0x0000001509057224 */ /* 0x000fe400078e0208 */
[----:B------:R-:W-:Y:S01]  /*68e0*/  IMAD.MOV.U32 R8, RZ, RZ, -0x1 ;  /* 0xffffffffff087424 */ /* 0x000fe200078e00ff */
[----:B------:R-:W4:Y:S01]  /*68f0*/  LDC R14, c[0x0][0x608] ;  /* 0x00018200ff0e7b82 */ /* 0x000f220000000800 */
[----:B------:R-:W-:Y:S01]  /*6900*/  IMAD.IADD R5, R7, 0x1, R5 ;  /* 0x0000000107057824 */ /* 0x000fe200078e0205 */
[----:B------:R-:W-:-:S04]  /*6910*/  I2FP.F32.U32 R7, R3 ;  /* 0x0000000300077245 */ /* 0x000fc80000201000 */
[-C--:B0-----:R-:W-:Y:S01]  /*6920*/  SHF.R.U64 R10, R6, R22.reuse, R5 ;  /* 0x00000016060a7219 */ /* 0x081fe20000001205 */
[----:B--2---:R-:W-:Y:S01]  /*6930*/  IMAD.MOV R6, RZ, RZ, -R11 ;  /* 0x000000ffff067224 */ /* 0x004fe200078e0a0b */
[----:B------:R-:W0:Y:S01]  /*6940*/  LDC R9, c[0x0][0x658] ;  /* 0x00019600ff097b82 */ /* 0x000e220000000800 */
[----:B-1----:R-:W-:Y:S01]  /*6950*/  ISETP.NE.U32.AND P0, PT, R24, RZ, PT ;  /* 0x000000ff1800720c */ /* 0x002fe20003f05070 */
[----:B------:R-:W-:Y:S01]  /*6960*/  FMUL R7, R7, UR4 ;  /* 0x0000000407077c20 */ /* 0x000fe20008400000 */
[----:B------:R-:W-:Y:S02]  /*6970*/  SHF.R.U32.HI R5, RZ, R22, R5 ;  /* 0x00000016ff057219 */ /* 0x000fe40000011605 */
[----:B------:R-:W-:-:S03]  /*6980*/  ISETP.NE.AND.EX P0, PT, R25, RZ, PT, P0 ;  /* 0x000000ff1900720c */ /* 0x000fc60003f05300 */
[----:B------:R-:W1:Y:S01]  /*6990*/  LDC R20, c[0x0][0x148] ;  /* 0x00005200ff147b82 */ /* 0x000e620000000800 */
[----:B---3--:R-:W-:Y:S02]  /*69a0*/  IMAD R23, R13, R6, R4 ;  /* 0x000000060d177224 */ /* 0x008fe400078e0204 */
[----:B------:R-:W-:-:S05]  /*69b0*/  IMAD.MOV.U32 R6, RZ, RZ, 0x1 ;  /* 0x00000001ff067424 */ /* 0x000fca00078e00ff */
[----:B------:R-:W2:Y:S01]  /*69c0*/  LDC R21, c[0x0][0x600] ;  /* 0x00018000ff157b82 */ /* 0x000ea20000000800 */
[-CC-:B----4-:R-:W-:Y:S02]  /*69d0*/  SHF.R.U64 R13, R10, R14.reuse, R5.reuse ;  /* 0x0000000e0a0d7219 */ /* 0x190fe40000001205 */
[----:B------:R-:W-:Y:S02]  /*69e0*/  SHF.R.U32.HI R4, RZ, R14, R5 ;  /* 0x0000000eff047219 */ /* 0x000fe40000011605 */
[----:B------:R3:W4:Y:S03]  /*69f0*/  F2I.U32.TRUNC.NTZ R14, R7 ;  /* 0x00000007000e7305 */ /* 0x000726000020f000 */
[----:B------:R-:W1:Y:S01]  /*6a00*/  LDC R26, c[0x0][0x648] ;  /* 0x00019200ff1a7b82 */ /* 0x000e620000000800 */
[-C--:B0-----:R-:W-:Y:S02]  /*6a10*/  SHF.R.U64 R15, R13, R9.reuse, R4 ;  /* 0x000000090d0f7219 */ /* 0x081fe40000001204 */
[----:B------:R-:W-:-:S02]  /*6a20*/  SHF.L.U32 R8, R8, R9, RZ ;  /* 0x0000000908087219 */ /* 0x000fc400000006ff */
[-C--:B------:R-:W-:Y:S01]  /*6a30*/  SHF.R.U32.HI R5, RZ, R9.reuse, R4 ;  /* 0x00000009ff057219 */ /* 0x080fe20000011604 */
[----:B------:R-:W-:Y:S01]  /*6a40*/  IMAD.MOV.U32 R4, RZ, RZ, R15 ;  /* 0x000000ffff047224 */ /* 0x000fe200078e000f */
[----:B------:R-:W-:Y:S01]  /*6a50*/  SHF.L.U32 R22, R6, R9, RZ ;  /* 0x0000000906167219 */ /* 0x000fe200000006ff */
[----:B------:R-:W0:Y:S01]  /*6a60*/  LDC R27, c[0x0][0x638] ;  /* 0x00018e00ff1b7b82 */ /* 0x000e220000000800 */
[----:B------:R-:W-:-:S07]  /*6a70*/  LOP3.LUT R28, RZ, R8, RZ, 0x33, !PT ;  /* 0x00000008ff1c7212 */ /* 0x000fce00078e33ff */
        /* <DEDUP_REMOVED lines=12> */
.L_x_127:
[----:B------:R-:W-:Y:S01]  /*6b40*/  ISETP.NE.AND P0, PT, R2, 0x1, PT ;  /* 0x000000010200780c */ /* 0x000fe20003f05270 */
[----:B--2---:R-:W-:Y:S01]  /*6b50*/  VIADD R7, R21, 0xffffffff ;  /* 0xffffffff15077836 */ /* 0x004fe20000000000 */
[----:B-1----:R-:W-:Y:S01]  /*6b60*/  SHF.R.U64 R5, R4, R26, R5 ;  /* 0x0000001a04057219 */ /* 0x002fe20000001205 */
[----:B------:R-:W-:Y:S01]  /*6b70*/  IMAD.MOV R14, RZ, RZ, -R14 ;  /* 0x000000ffff0e7224 */ /* 0x000fe200078e0a0e */
[----:B------:R-:W-:Y:S01]  /*6b80*/  LOP3.LUT R4, R13, R28, RZ, 0xc0, !PT ;  /* 0x0000001c0d047212 */ /* 0x000fe200078ec0ff */
[----:B------:R-:W-:Y:S01]  /*6b90*/  IMAD.MOV.U32 R8, RZ, RZ, R12 ;  /* 0x000000ffff087224 */ /* 0x000fe200078e000c */
[----:B------:R-:W-:Y:S01]  /*6ba0*/  LOP3.LUT R10, R10, R7, RZ, 0xc0, !PT ;  /* 0x000000070a0a7212 */ /* 0x000fe200078ec0ff */
[----:B------:R-:W-:Y:S02]  /*6bb0*/  IMAD.MOV R6, RZ, RZ, -R5 ;  /* 0x000000ffff067224 */ /* 0x000fe400078e0a05 */
[----:B------:R-:W-:-:S04]  /*6bc0*/  IMAD R4, R22, R5, R4 ;  /* 0x0000000516047224 */ /* 0x000fc800078e0204 */
[----:B------:R-:W-:Y:S02]  /*6bd0*/  @P0 IMAD R23, R20, R14, R3 ;  /* 0x0000000e14170224 */ /* 0x000fe400078e0203 */
[----:B0-----:R-:W-:Y:S02]  /*6be0*/  IMAD R3, R6, R27, R15 ;  /* 0x0000001b06037224 */ /* 0x001fe400078e020f */
[----:B------:R-:W-:Y:S02]  /*6bf0*/  IMAD R7, R4, R29, R23 ;  /* 0x0000001d04077224 */ /* 0x000fe400078e0217 */
[----:B------:R-:W-:Y:S02]  /*6c00*/  IMAD R4, R3, R21, R10 ;  /* 0x0000001503047224 */ /* 0x000fe400078e020a */
[----:B------:R-:W-:-:S03]  /*6c10*/  IMAD.MOV.U32 R6, RZ, RZ, 0x1 ;  /* 0x00000001ff067424 */ /* 0x000fc600078e00ff */
[----:B------:R-:W-:Y:S02]  /*6c20*/  SEL R9, R4, R7, !P0 ;  /* 0x0000000704097207 */ /* 0x000fe40004000000 */
[----:B------:R-:W-:-:S07]  /*6c30*/  SEL R7, R7, R4, !P0 ;  /* 0x0000000407077207 */ /* 0x000fce0004000000 */
.L_x_125:
[----:B------:R-:W-:-:S08]  /*6c40*/  NOP ;  /* 0x0000000000007918 */ /* 0x000fd00000000000 */
[----:B------:R-:W0:-:S00]  /*6c50*/  USETMAXREG.DEALLOC.CTAPOOL 0x28 ;  /* 0x00000028000079c8 */ /* 0x000e0000080e0500 */
[----:B0-----:R-:W-:-:S13]  /*6c60*/  ISETP.NE.AND P0, PT, R0, RZ, PT ;  /* 0x000000ff0000720c */ /* 0x001fda0003f05270 */
[----:B------:R-:W-:Y:S05]  /*6c70*/  @P0 EXIT ;  /* 0x000000000000094d */ /* 0x000fea0003800000 */
[----:B------:R-:W-:Y:S01]  /*6c80*/  LOP3.LUT P0, RZ, R6, 0xff, RZ, 0xc0, !PT ;  /* 0x000000ff06ff7812 */ /* 0x000fe2000780c0ff */
[----:B------:R-:W-:Y:S02]  /*6c90*/  IMAD.MOV.U32 R0, RZ, RZ, 0x1 ;  /* 0x00000001ff007424 */ /* 0x000fe400078e00ff */
[----:B------:R-:W-:-:S10]  /*6ca0*/  IMAD.MOV.U32 R12, RZ, RZ, RZ ;  /* 0x000000ffff0c7224 */ /* 0x000fd400078e00ff */
[----:B------:R-:W-:Y:S05]  /*6cb0*/  @!P0 BRA `(.L_x_128) ;  /* 0x0000000c00388947 */ /* 0x000fea0003800000 */
[----:B------:R-:W0:Y:S01]  /*6cc0*/  LDC R0, c[0x0][0x28c] ;  /* 0x0000a300ff007b82 */ /* 0x000e220000000800 */
[----:B------:R-:W-:Y:S01]  /*6cd0*/  ULDC UR5, c[0x0][0x600] ;  /* 0x0001800000057ab9 */ /* 0x000fe20000000800 */
[----:B------:R-:W-:Y:S01]  /*6ce0*/  ULDC UR4, c[0x0][0xc] ;  /* 0x0000030000047ab9 */ /* 0x000fe20000000800 */
[----:B------:R-:W-:Y:S01]  /*6cf0*/  UIADD3 UR16, UR5, -0x1, URZ ;  /* 0xffffffff05107890 */ /* 0x000fe2000fffe03f */
[C---:B------:R-:W-:Y:S01]  /*6d00*/  LOP3.LUT P2, RZ, R18.reuse, 0x7f, RZ, 0xc0, !PT ;  /* 0x0000007f12ff7812 */ /* 0x040fe2000784c0ff */
[----:B------:R-:W-:Y:S01]  /*6d10*/  ULDC UR6, c[0x0][0x658] ;  /* 0x0001960000067ab9 */ /* 0x000fe20000000800 */
[----:B------:R-:W-:Y:S01]  /*6d20*/  ULDC UR5, c[0x0][0x10] ;  /* 0x0000040000057ab9 */ /* 0x000fe20000000800 */
[----:B------:R-:W-:Y:S01]  /*6d30*/  UMOV UR7, 0xffffffff ;  /* 0xffffffff00077882 */ /* 0x000fe20000000000 */
[----:B------:R-:W-:Y:S01]  /*6d40*/  UMOV UR8, 0x1 ;  /* 0x0000000100087882 */ /* 0x000fe20000000000 */
[----:B------:R-:W-:Y:S01]  /*6d50*/  UIMAD.WIDE.U32 UR4, UR4, UR5, URZ ;  /* 0x00000005040472a5 */ /* 0x000fe2000f8e003f */
[----:B------:R-:W-:Y:S01]  /*6d60*/  LOP3.LUT P0, RZ, R18, 0x1f, RZ, 0xc0, !PT ;  /* 0x0000001f12ff7812 */ /* 0x000fe2000780c0ff */
[----:B------:R-:W-:Y:S01]  /*6d70*/  USHF.L.U32 UR7, UR7, UR6, URZ ;  /* 0x0000000607077299 */ /* 0x000fe2000800063f */
[----:B------:R-:W-:Y:S01]  /*6d80*/  BSSY B0, `(.L_x_128) ;  /* 0x00000c1000007945 */ /* 0x000fe20003800000 */
[----:B------:R-:W-:Y:S01]  /*6d90*/  USHF.L.U32 UR18, UR8, UR6, URZ ;  /* 0x0000000608127299 */ /* 0x000fe2000800063f */
[----:B------:R-:W-:Y:S01]  /*6da0*/  IMAD.MOV.U32 R13, RZ, RZ, 0x1 ;  /* 0x00000001ff0d7424 */ /* 0x000fe200078e00ff */
[----:B------:R-:W-:Y:S01]  /*6db0*/  LOP3.LUT R11, R19, 0x2, RZ, 0xfc, !PT ;  /* 0x00000002130b7812 */ /* 0x000fe200078efcff */
[----:B------:R-:W-:Y:S01]  /*6dc0*/  ULDC UR6, c[0x0][0x14] ;  /* 0x0000050000067ab9 */ /* 0x000fe20000000800 */
[----:B------:R-:W-:Y:S01]  /*6dd0*/  PLOP3.LUT P0, PT, P0, P2, PT, 0x8a, 0x0 ;  /* 0x000000000000781c */ /* 0x000fe20000705172 */
[----:B------:R-:W-:Y:S01]  /*6de0*/  UIMAD.WIDE.U32 UR20, UR4, UR6, URZ ;  /* 0x00000006041472a5 */ /* 0x000fe2000f8e003f */
[----:B------:R-:W-:Y:S01]  /*6df0*/  IMAD.MOV.U32 R12, RZ, RZ, RZ ;  /* 0x000000ffff0c7224 */ /* 0x000fe200078e00ff */
[----:B------:R-:W-:-:S02]  /*6e00*/  UIMAD UR13, UR5, UR6, URZ ;  /* 0x00000006050d72a4 */ /* 0x000fc4000f8e023f */
[----:B------:R-:W-:Y:S01]  /*6e10*/  ULOP3.LUT UR17, URZ, UR7, URZ, 0x33, !UPT ;  /* 0x000000073f117292 */ /* 0x000fe2000f8e333f */
[----:B0-----:R-:W-:Y:S01]  /*6e20*/  VIADD R0, R0, 0x3f ;  /* 0x0000003f00007836 */ /* 0x001fe20000000000 */
[----:B------:R-:W-:Y:S01]  /*6e30*/  UIADD3 UR13, UR21, UR13, URZ ;  /* 0x0000000d150d7290 */ /* 0x000fe2000fffe03f */
[----:B------:R-:W-:-:S03]  /*6e40*/  ULDC.64 UR22, c[0x0][0x198] ;  /* 0x0000660000167ab9 */ /* 0x000fc60000000a00 */
[----:B------:R-:W-:-:S04]  /*6e50*/  SHF.R.S32.HI R3, RZ, 0x1f, R0 ;  /* 0x0000001fff037819 */ /* 0x000fc80000011400 */
[----:B------:R-:W-:Y:S01]  /*6e60*/  LEA.HI R3, R3, R0, RZ, 0x6 ;  /* 0x0000000003037211 */ /* 0x000fe200078f30ff */
[----:B------:R-:W-:-:S03]  /*6e70*/  IMAD.MOV.U32 R0, RZ, RZ, 0x1 ;  /* 0x00000001ff007424 */ /* 0x000fc600078e00ff */
[----:B------:R-:W-:-:S05]  /*6e80*/  SHF.R.S32.HI R3, RZ, 0x6, R3 ;  /* 0x00000006ff037819 */ /* 0x000fca0000011403 */
[----:B------:R-:W-:-:S07]  /*6e90*/  VIADD R10, R3, 0x1 ;  /* 0x00000001030a7836 */ /* 0x000fce0000000000 */
.L_x_140:
[----:B------:R-:W-:-:S03]  /*6ea0*/  UMOV UR4, 0xffffffff ;  /* 0xffffffff00047882 */ /* 0x000fc60000000000 */
[----:B------:R-:W-:Y:S05]  /*6eb0*/  BRA.DIV UR4, `(.L_x_129) ;  /* 0x0000001204107947 */ /* 0x000fea000b800000 */
[----:B------:R-:W-:-:S13]  /*6ec0*/  ELECT P6, URZ, PT ;  /* 0x00000000003f782f */ /* 0x000fda00038c0000 */
.L_x_154:
[----:B------:R-:W0:Y:S01]  /*6ed0*/  LDC R4, c[0x0][0x28c] ;  /* 0x0000a300ff047b82 */ /* 0x000e220000000800 */
[----:B------:R-:W-:Y:S01]  /*6ee0*/  BSSY B1, `(.L_x_130) ;  /* 0x0000037000017945 */ /* 0x000fe20003800000 */
[----:B0-----:R-:W-:-:S13]  /*6ef0*/  ISETP.LT.OR P6, PT, R4, 0x1, !P6 ;  /* 0x000000010400780c */ /* 0x001fda00077c1670 */
[----:B------:R-:W-:Y:S05]  /*6f00*/  @P6 BRA `(.L_x_131) ;  /* 0x0000000000d06947 */ /* 0x000fea0003800000 */
[----:B------:R-:W-:Y:S02]  /*6f10*/  IMAD R15, R9, 0x30, RZ ;  /* 0x00000030090f7824 */ /* 0x000fe400078e02ff */
[----:B------:R-:W-:Y:S02]  /*6f20*/  IMAD R18, R7, 0xc0, RZ ;  /* 0x000000c007127824 */ /* 0x000fe400078e02ff */
[----:B------:R-:W-:Y:S02]  /*6f30*/  IMAD.MOV.U32 R20, RZ, RZ, RZ ;  /* 0x000000ffff147224 */ /* 0x000fe400078e00ff */
[----:B------:R-:W-:Y:S02]  /*6f40*/  IMAD.MOV.U32 R4, RZ, RZ, R10 ;  /* 0x000000ffff047224 */ /* 0x000fe400078e000a */
[----:B------:R-:W-:Y:S02]  /*6f50*/  IMAD.MOV.U32 R5, RZ, RZ, R0 ;  /* 0x000000ffff057224 */ /* 0x000fe400078e0000 */
[----:B------:R-:W-:-:S07]  /*6f60*/  IMAD.MOV.U32 R6, RZ, RZ, R12 ;  /* 0x000000ffff067224 */ /* 0x000fce00078e000c */
.L_x_135:
[----:B------:R-:W0:Y:S01]  /*6f70*/  S2R R14, SR_CgaCtaId ;  /* 0x00000000000e7919 */ /* 0x000e220000008800 */
[----:B------:R-:W-:Y:S01]  /*6f80*/  MOV R7, 0x400 ;  /* 0x0000040000077802 */ /* 0x000fe20000000f00 */
[----:B------:R-:W1:Y:S03]  /*6f90*/  @!P2 LDC R9, c[0x0][0x500] ;  /* 0x00014000ff09ab82 */ /* 0x000e660000000800 */
[----:B0-----:R-:W-:Y:S02]  /*6fa0*/  LEA R21, R14, R7, 0x18 ;  /* 0x000000070e157211 */ /* 0x001fe400078ec0ff */
[----:B------:R-:W-:-:S03]  /*6fb0*/  SHF.L.U32 R7, R5, 0x1f, RZ ;  /* 0x0000001f05077819 */ /* 0x000fc600000006ff */
[----:B------:R-:W-:-:S04]  /*6fc0*/  IMAD R14, R6, 0x8, R21 ;  /* 0x00000008060e7824 */ /* 0x000fc800078e0215 */
[----:B------:R-:W0:Y:S02]  /*6fd0*/  SYNCS.PHASECHK.TRANS64.TRYWAIT P1, [R14+URZ+0x38], R7 ;  /* 0x000038070e0075a7 */ /* 0x000e24000802017f */
[----:B01----:R-:W-:Y:S05]  /*6fe0*/  @!P1 BRA `(.L_x_132) ;  /* 0x0000000c00e49947 */ /* 0x003fea0003800000 */
.L_x_155:
[----:B0-----:R-:W-:Y:S01]  /*6ff0*/  PRMT R7, R11, 0x9910, RZ ;  /* 0x000099100b077816 */ /* 0x001fe200000000ff */
[----:B------:R0:W-:Y:S03]  /*7000*/  @!P2 SYNCS.ARRIVE.TRANS64 RZ, [R14+URZ], R9 ;  /* 0x000000090effa9a7 */ /* 0x0001e6000800003f */
[----:B------:R-:W-:-:S13]  /*7010*/  ISETP.NE.AND P1, PT, R7, 0x2, PT ;  /* 0x000000020700780c */ /* 0x000fda0003f25270 */
[----:B0-----:R-:W-:Y:S05]  /*7020*/  @P1 BRA `(.L_x_133) ;  /* 0x0000000000041947 */ /* 0x001fea0003800000 */
[----:B------:R-:W-:Y:S01]  /*7030*/  BPT.TRAP 0x1 ;  /* 0x000000040000795c */ /* 0x000fe20000300000 */
.L_x_133:
[----:B------:R-:W-:Y:S05]  /*7040*/  @P0 BRA `(.L_x_134) ;  /* 0x0000000000040947 */ /* 0x000fea0003800000 */
[----:B------:R-:W-:Y:S01]  /*7050*/  BPT.TRAP 0x1 ;  /* 0x000000040000795c */ /* 0x000fe20000300000 */
.L_x_134:
[--C-:B------:R-:W-:Y:S01]  /*7060*/  IMAD R7, R6, 0x6000, R21.reuse ;  /* 0x0000600006077824 */ /* 0x100fe200078e0215 */
[----:B------:R-:W-:Y:S01]  /*7070*/  R2UR UR9, R14 ;  /* 0x000000000e0972ca */ /* 0x000fe200000e0000 */
[----:B------:R-:W-:Y:S01]  /*7080*/  IMAD R21, R6, 0x1800, R21 ;  /* 0x0000180006157824 */ /* 0x000fe200078e0215 */
[----:B------:R-:W-:Y:S01]  /*7090*/  UIADD3 UR4, UP0, UR22, 0xf0, URZ ;  /* 0x000000f016047890 */ /* 0x000fe2000ff1e03f */
[----:B------:R-:W-:Y:S01]  /*70a0*/  VIADD R4, R4, 0xffffffff ;  /* 0xffffffff04047836 */ /* 0x000fe20000000000 */
[----:B------:R-:W-:Y:S01]  /*70b0*/  R2UR UR5, R7 ;  /* 0x00000000070572ca */ /* 0x000fe200000e0000 */
[----:B------:R-:W-:Y:S01]  /*70c0*/  UIADD3 UR24, UP1, UR22, 0x1f0, URZ ;  /* 0x000001f016187890 */ /* 0x000fe2000ff3e03f */
[----:B------:R-:W-:Y:S01]  /*70d0*/  R2UR UR8, R21 ;  /* 0x00000000150872ca */ /* 0x000fe200000e0000 */
[----:B------:R-:W-:Y:S01]  /*70e0*/  VIADD R6, R6, 0x1 ;  /* 0x0000000106067836 */ /* 0x000fe20000000000 */
[----:B------:R-:W-:Y:S01]  /*70f0*/  R2UR UR11, R18 ;  /* 0x00000000120b72ca */ /* 0x000fe200000e0000 */
[----:B------:R-:W-:Y:S01]  /*7100*/  UIADD3.X UR25, URZ, UR23, URZ, UP1, !UPT ;  /* 0x000000173f197290 */ /* 0x000fe20008ffe43f */
[----:B------:R-:W-:Y:S01]  /*7110*/  R2UR UR10, R20 ;  /* 0x00000000140a72ca */ /* 0x000fe200000e0000 */
[----:B------:R-:W-:Y:S01]  /*7120*/  UMOV UR6, 0x0 ;  /* 0x0000000000067882 */ /* 0x000fe20000000000 */
[----:B------:R-:W-:Y:S01]  /*7130*/  R2UR UR12, R8 ;  /* 0x00000000080c72ca */ /* 0x000fe200000e0000 */
[----:B------:R-:W-:Y:S01]  /*7140*/  UMOV UR7, 0x10000000 ;  /* 0x1000000000077882 */ /* 0x000fe20000000000 */
[----:B------:R-:W-:Y:S01]  /*7150*/  R2UR UR19, R15 ;  /* 0x000000000f1372ca */ /* 0x000fe200000e0000 */
[----:B------:R-:W-:Y:S01]  /*7160*/  VIADD R20, R20, 0x40 ;  /* 0x0000004014147836 */ /* 0x000fe20000000000 */
[----:B------:R-:W-:Y:S01]  /*7170*/  ISETP.GT.AND P3, PT, R4, 0x1, PT ;  /* 0x000000010400780c */ /* 0x000fe20003f64270 */
[----:B------:R-:W-:Y:S01]  /*7180*/  UIADD3 UR14, UR5, 0x180, URZ ;  /* 0x00000180050e7890 */ /* 0x000fe2000fffe03f */
[----:B------:R-:W-:Y:S01]  /*7190*/  ISETP.NE.AND P1, PT, R6, 0x7, PT ;  /* 0x000000070600780c */ /* 0x000fe20003f25270 */
[----:B------:R-:W-:-:S02]  /*71a0*/  UIADD3.X UR5, URZ, UR23, URZ, UP0, !UPT ;  /* 0x000000173f057290 */ /* 0x000fc400087fe43f */
[----:B------:R-:W-:Y:S01]  /*71b0*/  UIADD3 UR15, UR8, 0x2a180, URZ ;  /* 0x0002a180080f7890 */ /* 0x000fe2000fffe03f */
[----:B------:R-:W-:Y:S02]  /*71c0*/  SEL R14, RZ, 0x1, P1 ;  /* 0x00000001ff0e7807 */ /* 0x000fe40000800000 */
[----:B------:R-:W-:Y:S01]  /*71d0*/  UMOV UR8, UR14 ;  /* 0x0000000e00087c82 */ /* 0x000fe20008000000 */
[----:B------:R-:W-:Y:S02]  /*71e0*/  SEL R6, R6, RZ, P1 ;  /* 0x000000ff06067207 */ /* 0x000fe40000800000 */
[----:B------:R-:W-:Y:S01]  /*71f0*/  LOP3.LUT R5, R5, R14, RZ, 0x3c, !PT ;  /* 0x0000000e05057212 */ /* 0x000fe200078e3cff */
[----:B------:R0:W-:Y:S02]  /*7200*/  UTMALDG.3D [UR8], [UR4], desc[UR6] ;  /* 0x00000608040075b4 */ /* 0x0001e40008011000 */
[----:B0-----:R-:W-:Y:S01]  /*7210*/  UMOV UR8, UR15 ;  /* 0x0000000f00087c82 */ /* 0x001fe20008000000 */
[----:B------:R-:W-:-:S02]  /*7220*/  UMOV UR11, UR19 ;  /* 0x00000013000b7c82 */ /* 0x000fc40008000000 */
[----:B------:R0:W-:Y:S02]  /*7230*/  UTMALDG.3D [UR8], [UR24], desc[UR6] ;  /* 0x00000608180075b4 */ /* 0x0001e40008011000 */
[----:B0-----:R-:W-:Y:S05]  /*7240*/  @P3 BRA `(.L_x_135) ;  /* 0xfffffffc00483947 */ /* 0x001fea000383ffff */
.L_x_131:
[----:B------:R-:W-:Y:S05]  /*7250*/  BSYNC B1 ;  /* 0x0000000000017941 */ /* 0x000fea0003800000 */
.L_x_130:
[----:B------:R-:W-:Y:S01]  /*7260*/  LOP3.LUT P4, RZ, R13, 0xff, RZ, 0xc0, !PT ;  /* 0x000000ff0dff7812 */ /* 0x000fe2000788c0ff */
[C---:B------:R-:W-:Y:S01]  /*7270*/  IMAD.IADD R12, R3.reuse, 0x1, R12 ;  /* 0x00000001030c7824 */ /* 0x040fe200078e020c */
[----:B------:R-:W-:Y:S01]  /*7280*/  ULDC.64 UR4, c[0x0][0x650] ;  /* 0x0001940000047ab9 */ /* 0x000fe20000000a00 */
[C---:B------:R-:W-:Y:S01]  /*7290*/  ISETP.GE.U32.AND P3, PT, R3.reuse, 0x7, PT ;  /* 0x000000070300780c */ /* 0x040fe20003f66070 */
[----:B------:R-:W-:Y:S01]  /*72a0*/  BSSY B1, `(.L_x_136) ;  /* 0x000006c000017945 */ /* 0x000fe20003800000 */
[C---:B------:R-:W-:Y:S01]  /*72b0*/  IMAD.WIDE.U32 R4, R12.reuse, 0x24924925, RZ ;  /* 0x249249250c047825 */ /* 0x040fe200078e00ff */
[C---:B------:R-:W-:Y:S02]  /*72c0*/  ISETP.GT.U32.AND P1, PT, R12.reuse, 0x6, PT ;  /* 0x000000060c00780c */ /* 0x040fe40003f24070 */
[----:B------:R-:W-:Y:S01]  /*72d0*/  PRMT R13, RZ, 0x7610, R13 ;  /* 0x00007610ff0d7816 */ /* 0x000fe2000000000d */
[----:B------:R-:W-:Y:S01]  /*72e0*/  IMAD.IADD R4, R12, 0x1, -R5 ;  /* 0x000000010c047824 */ /* 0x000fe200078e0a05 */
[----:B------:R-:W-:Y:S01]  /*72f0*/  ISETP.LT.U32.AND P1, PT, R3, 0x7, P1 ;  /* 0x000000070300780c */ /* 0x000fe20000f21070 */
[----:B------:R-:W-:-:S02]  /*7300*/  IMAD.MOV.U32 R9, RZ, RZ, -0x1 ;  /* 0xffffffffff097424 */ /* 0x000fc400078e00ff */
[----:B------:R-:W0:Y:S01]  /*7310*/  @P4 S2R R7, SR_CgaCtaId ;  /* 0x0000000000074919 */ /* 0x000e220000008800 */
[----:B------:R-:W-:Y:S01]  /*7320*/  @P4 MOV R6, 0x400 ;  /* 0x0000040000064802 */ /* 0x000fe20000000f00 */
[----:B------:R-:W-:Y:S01]  /*7330*/  IMAD.MOV.U32 R8, RZ, RZ, -0x1 ;  /* 0xffffffffff087424 */ /* 0x000fe200078e00ff */
[----:B------:R-:W-:-:S04]  /*7340*/  LEA.HI R4, R4, R5, RZ, 0x1f ;  /* 0x0000000504047211 */ /* 0x000fc800078ff8ff */
[--C-:B------:R-:W-:Y:S02]  /*7350*/  SHF.R.U32.HI R5, RZ, 0x2, R4.reuse ;  /* 0x00000002ff057819 */ /* 0x100fe40000011604 */
[----:B------:R-:W-:-:S03]  /*7360*/  PRMT R4, RZ, 0x7610, R4 ;  /* 0x00007610ff047816 */ /* 0x000fc60000000004 */
[----:B------:R-:W-:Y:S01]  /*7370*/  IMAD R12, R5, -0x7, R12 ;  /* 0xfffffff9050c7824 */ /* 0x000fe200078e020c */
[----:B0-----:R-:W-:Y:S02]  /*7380*/  @P4 LEA R6, R7, R6, 0x18 ;  /* 0x0000000607064211 */ /* 0x001fe400078ec0ff */
[----:B------:R-:W-:Y:S02]  /*7390*/  SEL R7, RZ, 0x1, !P1 ;  /* 0x00000001ff077807 */ /* 0x000fe40004800000 */
[----:B------:R-:W-:Y:S01]  /*73a0*/  IADD3 R16, P1, R16, UR20, RZ ;  /* 0x0000001410107c10 */ /* 0x000fe2000ff3e0ff */
[----:B------:R0:W-:Y:S01]  /*73b0*/  @P4 SYNCS.ARRIVE.TRANS64.A1T0 RZ, [R6+URZ+0x88], RZ ;  /* 0x000088ff06ff49a7 */ /* 0x0001e2000810003f */
[----:B------:R-:W-:Y:S01]  /*73c0*/  LOP3.LUT R0, R0, R7, RZ, 0x3c, !PT ;  /* 0x0000000700007212 */ /* 0x000fe200078e3cff */
[----:B------:R-:W-:Y:S01]  /*73d0*/  IMAD.MOV.U32 R7, RZ, RZ, -0x1 ;  /* 0xffffffffff077424 */ /* 0x000fe200078e00ff */
[----:B------:R-:W-:Y:S02]  /*73e0*/  IADD3.X R17, R17, UR13, RZ, P1, !PT ;  /* 0x0000000d11117c10 */ /* 0x000fe40008ffe4ff */
[----:B------:R-:W-:-:S02]  /*73f0*/  ISETP.GE.U32.AND P1, PT, R16, UR4, PT ;  /* 0x0000000410007c0c */ /* 0x000fc4000bf26070 */
[----:B------:R-:W-:Y:S02]  /*7400*/  @P3 LOP3.LUT R0, R0, 0x1, R5, 0x78, !PT ;  /* 0x0000000100003812 */ /* 0x000fe400078e7805 */
[----:B------:R-:W-:-:S13]  /*7410*/  ISETP.GE.U32.AND.EX P1, PT, R17, UR5, PT, P1 ;  /* 0x0000000511007c0c */ /* 0x000fda000bf26110 */
[----:B0-----:R-:W-:Y:S05]  /*7420*/  @P1 BRA `(.L_x_137) ;  /* 0x00000004004c1947 */ /* 0x001fea0003800000 */
[----:B------:R-:W-:Y:S01]  /*7430*/  ULDC.64 UR4, c[0x0][0x628] ;  /* 0x00018a0000047ab9 */ /* 0x000fe20000000a00 */
[----:B------:R-:W0:Y:S01]  /*7440*/  S2R R15, SR_CTAID.X ;  /* 0x00000000000f7919 */ /* 0x000e220000002500 */
[----:B------:R-:W-:Y:S01]  /*7450*/  ISETP.NE.U32.AND P1, PT, RZ, UR4, PT ;  /* 0x00000004ff007c0c */ /* 0x000fe2000bf25070 */
[----:B------:R-:W-:Y:S01]  /*7460*/  ULDC UR7, c[0x0][0x630] ;  /* 0x00018c0000077ab9 */ /* 0x000fe20000000800 */
[----:B------:R-:W-:Y:S01]  /*7470*/  IMAD.MOV.U32 R4, RZ, RZ, R16 ;  /* 0x000000ffff047224 */ /* 0x000fe200078e0010 */
[----:B------:R-:W1:Y:S01]  /*7480*/  S2R R14, SR_CTAID.Y ;  /* 0x00000000000e7919 */ /* 0x000e620000002600 */
[----:B------:R-:W-:Y:S01]  /*7490*/  ISETP.NE.AND.EX P1, PT, RZ, UR5, PT, P1 ;  /* 0x00000005ff007c0c */ /* 0x000fe2000bf25310 */
[----:B------:R-:W-:-:S12]  /*74a0*/  IMAD.MOV.U32 R5, RZ, RZ, R17 ;  /* 0x000000ffff057224 */ /* 0x000fd800078e0011 */
[----:B------:R-:W-:Y:S05]  /*74b0*/  @!P1 BRA `(.L_x_138) ;  /* 0x0000000000289947 */ /* 0x000fea0003800000 */
[----:B------:R-:W-:Y:S02]  /*74c0*/  ULDC UR6, c[0x0][0x634] ;  /* 0x00018d0000067ab9 */ /* 0x000fe40000000800 */
[----:B------:R-:W-:-:S05]  /*74d0*/  IADD3 R9, P1, R16, UR6, RZ ;  /* 0x0000000610097c10 */ /* 0x000fca000ff3e0ff */
[----:B------:R-:W-:-:S04]  /*74e0*/  IMAD.X R21, RZ, RZ, R17, P1 ;  /* 0x000000ffff157224 */ /* 0x000fc800008e0611 */
[----:B------:R-:W-:-:S04]  /*74f0*/  IMAD.WIDE.U32 R6, R21, UR4, RZ ;  /* 0x0000000415067c25 */ /* 0x000fc8000f8e00ff */
[----:B------:R-:W-:-:S04]  /*7500*/  IMAD.WIDE.U32 R6, P1, R9, UR5, R6 ;  /* 0x0000000509067c25 */ /* 0x000fc8000f820006 */
[----:B------:R-:W-:-:S04]  /*7510*/  IMAD.WIDE.U32 R8, R9, UR4, RZ ;  /* 0x0000000409087c25 */ /* 0x000fc8000f8e00ff */
[----:B------:R-:W-:Y:S01]  /*7520*/  IMAD.X R5, RZ, RZ, RZ, P1 ;  /* 0x000000ffff057224 */ /* 0x000fe200008e06ff */
[----:B------:R-:W-:Y:S01]  /*7530*/  IADD3 RZ, P1, R9, R6, RZ ;  /* 0x0000000609ff7210 */ /* 0x000fe20007f3e0ff */
[----:B------:R-:W-:-:S04]  /*7540*/  IMAD.MOV.U32 R4, RZ, RZ, R7 ;  /* 0x000000ffff047224 */ /* 0x000fc800078e0007 */
[----:B------:R-:W-:-:S08]  /*7550*/  IMAD.WIDE.U32.X R4, R21, UR5, R4, P1 ;  /* 0x0000000515047c25 */ /* 0x000fd000088e0404 */
.L_x_138:
[--C-:B------:R-:W-:Y:S01]  /*7560*/  SHF.R.U64 R8, R4, UR7, R5.reuse ;  /* 0x0000000704087c19 */ /* 0x100fe20008001205 */
[----:B------:R-:W-:Y:S01]  /*7570*/  ULDC.64 UR4, c[0x0][0x620] ;  /* 0x0001880000047ab9 */ /* 0x000fe20000000a00 */
[----:B------:R-:W-:Y:S01]  /*7580*/  SHF.R.U32.HI R4, RZ, UR7, R5 ;  /* 0x00000007ff047c19 */ /* 0x000fe20008011605 */
[----:B------:R-:W2:Y:S01]  /*7590*/  LDC R24, c[0x0][0x144] ;  /* 0x00005100ff187b82 */ /* 0x000ea20000000800 */
[----:B------:R-:W-:Y:S01]  /*75a0*/  IADD3 R7, P1, RZ, -R8, RZ ;  /* 0x80000008ff077210 */ /* 0x000fe20007f3e0ff */
[----:B------:R-:W-:Y:S01]  /*75b0*/  ULDC.64 UR8, c[0x0][0x640] ;  /* 0x0001900000087ab9 */ /* 0x000fe20000000a00 */
[----:B0-----:R-:W-:Y:S01]  /*75c0*/  I2FP.F32.U32 R9, R15 ;  /* 0x0000000f00097245 */ /* 0x001fe20000201000 */
[----:B------:R-:W-:Y:S02]  /*75d0*/  ULDC UR6, c[0x0][0x608] ;  /* 0x0001820000067ab9 */ /* 0x000fe40000000800 */
[----:B------:R-:W-:Y:S01]  /*75e0*/  IMAD.X R4, RZ, RZ, ~R4, P1 ;  /* 0x000000ffff047224 */ /* 0x000fe200008e0e04 */
[----:B------:R-:W-:Y:S01]  /*75f0*/  ISETP.NE.U32.AND P1, PT, RZ, UR8, PT ;  /* 0x00000008ff007c0c */ /* 0x000fe2000bf25070 */
[----:B------:R-:W0:Y:S02]  /*7600*/  LDC R21, c[0x0][0x148] ;  /* 0x00005200ff157b82 */ /* 0x000e240000000800 */
[----:B------:R-:W-:Y:S01]  /*7610*/  IMAD R6, R4, UR4, RZ ;  /* 0x0000000404067c24 */ /* 0x000fe2000f8e02ff */
[----:B------:R-:W-:Y:S01]  /*7620*/  ISETP.NE.AND.EX P1, PT, RZ, UR9, PT, P1 ;  /* 0x00000009ff007c0c */ /* 0x000fe2000bf25310 */
[----:B------:R-:W-:Y:S01]  /*7630*/  IMAD.WIDE.U32 R4, R7, UR4, R16 ;  /* 0x0000000407047c25 */ /* 0x000fe2000f8e0010 */
[----:B------:R-:W-:-:S03]  /*7640*/  ULDC UR4, c[0x0][0x150] ;  /* 0x0000540000047ab9 */ /* 0x000fc60000000800 */
[----:B------:R-:W-:Y:S02]  /*7650*/  IMAD R7, R7, UR5, R6 ;  /* 0x0000000507077c24 */ /* 0x000fe4000f8e0206 */
[----:B------:R-:W-:Y:S01]  /*7660*/  FMUL R6, R9, UR4 ;  /* 0x0000000409067c20 */ /* 0x000fe20008400000 */
[----:B------:R-:W-:Y:S01]  /*7670*/  ULDC UR4, c[0x0][0x618] ;  /* 0x0001860000047ab9 */ /* 0x000fe20000000800 */
[----:B------:R-:W-:Y:S01]  /*7680*/  ULDC UR5, c[0x0][0x154] ;  /* 0x0000550000057ab9 */ /* 0x000fe20000000800 */
[----:B------:R-:W-:-:S03]  /*7690*/  IMAD.IADD R5, R5, 0x1, R7 ;  /* 0x0000000105057824 */ /* 0x000fc600078e0207 */
[----:B------:R-:W3:Y:S02]  /*76a0*/  F2I.U32.TRUNC.NTZ R6, R6 ;  /* 0x0000000600067305 */ /* 0x000ee4000020f000 */
[----:B------:R-:W-:Y:S02]  /*76b0*/  SHF.R.U64 R9, R4, UR4, R5 ;  /* 0x0000000404097c19 */ /* 0x000fe40008001205 */
[----:B-1----:R-:W-:-:S05]  /*76c0*/  I2FP.F32.U32 R4, R14 ;  /* 0x0000000e00047245 */ /* 0x002fca0000201000 */
[----:B------:R-:W-:Y:S01]  /*76d0*/  FMUL R22, R4, UR5 ;  /* 0x0000000504167c20 */ /* 0x000fe20008400000 */
[----:B------:R-:W-:Y:S01]  /*76e0*/  SHF.R.U32.HI R4, RZ, UR4, R5 ;  /* 0x00000004ff047c19 */ /* 0x000fe20008011605 */
[----:B------:R-:W-:-:S03]  /*76f0*/  ULDC UR4, c[0x0][0x658] ;  /* 0x0001960000047ab9 */ /* 0x000fc60000000800 */
[--C-:B------:R-:W-:Y:S01]  /*7700*/  SHF.R.U64 R20, R9, UR6, R4.reuse ;  /* 0x0000000609147c19 */ /* 0x100fe20008001204 */
[----:B------:R-:W1:Y:S01]  /*7710*/  F2I.U32.TRUNC.NTZ R22, R22 ;  /* 0x0000001600167305 */ /* 0x000e62000020f000 */
[----:B------:R-:W-:Y:S01]  /*7720*/  SHF.R.U32.HI R5, RZ, UR6, R4 ;  /* 0x00000006ff057c19 */ /* 0x000fe20008011604 */
[----:B---3--:R-:W-:-:S03]  /*7730*/  IMAD.MOV R6, RZ, RZ, -R6 ;  /* 0x000000ffff067224 */ /* 0x008fc600078e0a06 */
[----:B------:R-:W-:Y:S01]  /*7740*/  SHF.R.U64 R18, R20, UR4, R5 ;  /* 0x0000000414127c19 */ /* 0x000fe20008001205 */
[----:B--2---:R-:W-:Y:S01]  /*7750*/  IMAD R15, R24, R6, R15 ;  /* 0x00000006180f7224 */ /* 0x004fe200078e020f */
[----:B------:R-:W-:-:S03]  /*7760*/  SHF.R.U32.HI R23, RZ, UR4, R5 ;  /* 0x00000004ff177c19 */ /* 0x000fc60008011605 */
[----:B------:R-:W-:Y:S02]  /*7770*/  IMAD.MOV.U32 R4, RZ, RZ, R18 ;  /* 0x000000ffff047224 */ /* 0x000fe400078e0012 */
[----:B------:R-:W-:Y:S01]  /*7780*/  IMAD.MOV.U32 R5, RZ, RZ, R23 ;  /* 0x000000ffff057224 */ /* 0x000fe200078e0017 */
[----:B-1----:R-:W-:Y:S06]  /*7790*/  @!P1 BRA `(.L_x_139) ;  /* 0x0000000000289947 */ /* 0x002fec0003800000 */
[----:B------:R-:W-:Y:S02]  /*77a0*/  ULDC UR4, c[0x0][0x64c] ;  /* 0x0001930000047ab9 */ /* 0x000fe40000000800 */
[----:B------:R-:W-:-:S05]  /*77b0*/  IADD3 R5, P1, R18, UR4, RZ ;  /* 0x0000000412057c10 */ /* 0x000fca000ff3e0ff */
[----:B------:R-:W-:-:S04]  /*77c0*/  IMAD.X R23, RZ, RZ, R23, P1 ;  /* 0x000000ffff177224 */ /* 0x000fc800008e0617 */
[----:B------:R-:W-:-:S04]  /*77d0*/  IMAD.WIDE.U32 R6, R23, UR8, RZ ;  /* 0x0000000817067c25 */ /* 0x000fc8000f8e00ff */
[----:B------:R-:W-:-:S04]  /*77e0*/  IMAD.WIDE.U32 R6, P1, R5, UR9, R6 ;  /* 0x0000000905067c25 */ /* 0x000fc8000f820006 */
[----:B------:R-:W-:-:S04]  /*77f0*/  IMAD.WIDE.U32 R4, R5, UR8, RZ ;  /* 0x0000000805047c25 */ /* 0x000fc8000f8e00ff */
[----:B------:R-:W-:Y:S01]  /*7800*/  IMAD.MOV.U32 R4, RZ, RZ, R7 ;  /* 0x000000ffff047224 */ /* 0x000fe200078e0007 */
[----:B------:R-:W-:Y:S01]  /*7810*/  IADD3 RZ, P3, R5, R6, RZ ;  /* 0x0000000605ff7210 */ /* 0x000fe20007f7e0ff */
[----:B------:R-:W-:-:S04]  /*7820*/  IMAD.X R5, RZ, RZ, RZ, P1 ;  /* 0x000000ffff057224 */ /* 0x000fc800008e06ff */
[----:B------:R-:W-:-:S08]  /*7830*/  IMAD.WIDE.U32.X R4, R23, UR9, R4, P3 ;  /* 0x0000000917047c25 */ /* 0x000fd000098e0404 */
.L_x_139:
[----:B------:R-:W-:Y:S01]  /*7840*/  ISETP.NE.AND P1, PT, R2, 0x1, PT ;  /* 0x000000010200780c */ /* 0x000fe20003f25270 */
[----:B------:R-:W-:Y:S01]  /*7850*/  ULDC UR4, c[0x0][0x648] ;  /* 0x0001920000047ab9 */ /* 0x000fe20000000800 */
[----:B------:R-:W-:Y:S01]  /*7860*/  LOP3.LUT R20, R20, UR17, RZ, 0xc0, !PT ;  /* 0x0000001114147c12 */ /* 0x000fe2000f8ec0ff */
[----:B------:R-:W-:Y:S01]  /*7870*/  IMAD.MOV R22, RZ, RZ, -R22 ;  /* 0x000000ffff167224 */ /* 0x000fe200078e0a16 */
[----:B------:R-:W-:Y:S01]  /*7880*/  SHF.R.U64 R5, R4, UR4, R5 ;  /* 0x0000000404057c19 */ /* 0x000fe20008001205 */
[----:B------:R-:W-:Y:S01]  /*7890*/  ULDC UR4, c[0x0][0x638] ;  /* 0x00018e0000047ab9 */ /* 0x000fe20000000800 */
[----:B------:R-:W-:Y:S01]  /*78a0*/  LOP3.LUT R9, R9, UR16, RZ, 0xc0, !PT ;  /* 0x0000001009097c12 */ /* 0x000fe2000f8ec0ff */
[----:B------:R-:W-:Y:S01]  /*78b0*/  ULDC UR5, c[0x0][0x610] ;  /* 0x0001840000057ab9 */ /* 0x000fe20000000800 */
[----:B------:R-:W-:Y:S02]  /*78c0*/  IMAD.MOV.U32 R4, RZ, RZ, 0x1 ;  /* 0x00000001ff047424 */ /* 0x000fe400078e00ff */
[----:B------:R-:W-:-:S02]  /*78d0*/  IMAD.MOV R7, RZ, RZ, -R5 ;  /* 0x000000ffff077224 */ /* 0x000fc400078e0a05 */
[----:B------:R-:W-:Y:S02]  /*78e0*/  IMAD R20, R5, UR18, R20 ;  /* 0x0000001205147c24 */ /* 0x000fe4000f8e0214 */
[----:B0-----:R-:W-:Y:S02]  /*78f0*/  @P1 IMAD R15, R21, R22, R14 ;  /* 0x00000016150f1224 */ /* 0x001fe400078e020e */
[----:B------:R-:W-:Y:S01]  /*7900*/  IMAD R18, R7, UR4, R18 ;  /* 0x0000000407127c24 */ /* 0x000fe2000f8e0212 */
[----:B------:R-:W-:Y:S01]  /*7910*/  ULDC UR4, c[0x0][0x600] ;  /* 0x0001800000047ab9 */ /* 0x000fe20000000800 */
[----:B------:R-:W-:Y:S02]  /*7920*/  IMAD R15, R20, UR5, R15 ;  /* 0x00000005140f7c24 */ /* 0x000fe4000f8e020f */
[----:B------:R-:W-:-:S05]  /*7930*/  IMAD R18, R18, UR4, R9 ;  /* 0x0000000412127c24 */ /* 0x000fca000f8e0209 */
[----:B------:R-:W-:Y:S02]  /*7940*/  SEL R9, R18, R15, !P1 ;  /* 0x0000000f12097207 */ /* 0x000fe40004800000 */
[----:B------:R-:W-:-:S07]  /*7950*/  SEL R7, R15, R18, !P1 ;  /* 0x000000120f077207 */ /* 0x000fce0004800000 */
.L_x_137:
[----:B------:R-:W-:Y:S05]  /*7960*/  BSYNC B1 ;  /* 0x0000000000017941 */ /* 0x000fea0003800000 */
.L_x_136:
[----:B------:R-:W-:-:S13]  /*7970*/  LOP3.LUT P1, RZ, R4, 0xff, RZ, 0xc0, !PT ;  /* 0x000000ff04ff7812 */ /* 0x000fda000782c0ff */
[----:B------:R-:W-:Y:S05]  /*7980*/  @P1 BRA `(.L_x_140) ;  /* 0xfffffff400441947 */ /* 0x000fea000383ffff */
[----:B------:R-:W-:Y:S05]  /*7990*/  BSYNC B0 ;  /* 0x0000000000007941 */ /* 0x000fea0003800000 */
.L_x_128:
[----:B------:R-:W-:-:S03]  /*79a0*/  UMOV UR4, 0xffffffff ;  /* 0xffffffff00047882 */ /* 0x000fc60000000000 */
[----:B------:R-:W-:Y:S05]  /*79b0*/  BRA.DIV UR4, `(.L_x_141) ;  /* 0x0000000604847947 */ /* 0x000fea000b800000 */
[----:B------:R-:W-:-:S13]  /*79c0*/  ELECT P6, URZ, PT ;  /* 0x00000000003f782f */ /* 0x000fda00038c0000 */
.L_x_158:
[----:B------:R-:W-:Y:S04]  /*79d0*/  BSSY B0, `(.L_x_142) ;  /* 0x0000046000007945 */ /* 0x000fe80003800000 */
[----:B------:R-:W-:Y:S05]  /*79e0*/  @!P6 BRA `(.L_x_143) ;  /* 0x000000040010e947 */ /* 0x000fea0003800000 */
[----:B------:R-:W-:-:S04]  /*79f0*/  LOP3.LUT R19, R19, 0x2, RZ, 0xfc, !PT ;  /* 0x0000000213137812 */ /* 0x000fc800078efcff */
[----:B------:R-:W-:-:S13]  /*7a00*/  ISETP.NE.AND P0, PT, R19, 0x3, PT ;  /* 0x000000031300780c */ /* 0x000fda0003f05270 */
[----:B------:R-:W-:Y:S05]  /*7a10*/  @!P0 BRA `(.L_x_144) ;  /* 0x0000000000048947 */ /* 0x000fea0003800000 */
[----:B------:R-:W-:Y:S01]  /*7a20*/  BPT.TRAP 0x1 ;  /* 0x000000040000795c */ /* 0x000fe20000300000 */
.L_x_144:
[----:B------:R-:W0:Y:S01]  /*7a30*/  S2R R3, SR_CgaCtaId ;  /* 0x0000000000037919 */ /* 0x000e220000008800 */
[----:B------:R-:W-:-:S04]  /*7a40*/  MOV R2, 0x400 ;  /* 0x0000040000027802 */ /* 0x000fc80000000f00 */
[----:B0-----:R-:W-:Y:S02]  /*7a50*/  LEA R3, R3, R2, 0x18 ;  /* 0x0000000203037211 */ /* 0x001fe400078ec0ff */
[----:B------:R-:W-:-:S03]  /*7a60*/  SHF.L.U32 R2, R0, 0x1f, RZ ;  /* 0x0000001f00027819 */ /* 0x000fc600000006ff */
[----:B------:R-:W-:-:S04]  /*7a70*/  VIADD R3, R3, 0x38 ;  /* 0x0000003803037836 */ /* 0x000fc80000000000 */
[C---:B------:R-:W-:Y:S02]  /*7a80*/  IMAD R7, R12.reuse, 0x8, R3 ;  /* 0x000000080c077824 */ /* 0x040fe400078e0203 */
[----:B------:R-:W-:Y:S02]  /*7a90*/  VIADD R12, R12, 0x1 ;  /* 0x000000010c0c7836 */ /* 0x000fe40000000000 */
[----:B------:R-:W0:Y:S03]  /*7aa0*/  SYNCS.PHASECHK.TRANS64.TRYWAIT P0, [R7+URZ], R2 ;  /* 0x00000002070075a7 */ /* 0x000e26000800017f */
[----:B------:R-:W-:-:S04]  /*7ab0*/  ISETP.NE.AND P1, PT, R12, 0x7, PT ;  /* 0x000000070c00780c */ /* 0x000fc80003f25270 */
[----:B------:R-:W-:Y:S02]  /*7ac0*/  SEL R5, RZ, 0x1, P1 ;  /* 0x00000001ff057807 */ /* 0x000fe40000800000 */
[----:B------:R-:W-:Y:S02]  /*7ad0*/  SEL R12, R12, RZ, P1 ;  /* 0x000000ff0c0c7207 */ /* 0x000fe40000800000 */
[----:B------:R-:W-:-:S03]  /*7ae0*/  LOP3.LUT R5, R0, R5, RZ, 0x3c, !PT ;  /* 0x0000000500057212 */ /* 0x000fc600078e3cff */
[----:B------:R-:W-:Y:S01]  /*7af0*/  IMAD R9, R12, 0x8, R3 ;  /* 0x000000080c097824 */ /* 0x000fe200078e0203 */
[----:B------:R-:W-:Y:S01]  /*7b00*/  SHF.L.U32 R4, R5, 0x1f, RZ ;  /* 0x0000001f05047819 */ /* 0x000fe200000006ff */
[----:B0-----:R-:W-:Y:S06]  /*7b10*/  @!P0 BRA `(.L_x_145) ;  /* 0x00000004004c8947 */ /* 0x001fec0003800000 */
.L_x_159:
[----:B------:R-:W1:Y:S01]  /*7b20*/  SYNCS.PHASECHK.TRANS64.TRYWAIT P0, [R9+URZ], R4 ;  /* 0x00000004090075a7 */ /* 0x000e62000800017f */
[----:B------:R-:W-:-:S05]  /*7b30*/  VIADD R0, R12, 0x1 ;  /* 0x000000010c007836 */ /* 0x000fca0000000000 */
[----:B------:R-:W-:-:S04]  /*7b40*/  ISETP.NE.AND P1, PT, R0, 0x7, PT ;  /* 0x000000070000780c */ /* 0x000fc80003f25270 */
[----:B0-----:R-:W-:Y:S02]  /*7b50*/  SEL R2, RZ, 0x1, P1 ;  /* 0x00000001ff027807 */ /* 0x001fe40000800000 */
[----:B------:R-:W-:Y:S02]  /*7b60*/  SEL R0, R0, RZ, P1 ;  /* 0x000000ff00007207 */ /* 0x000fe40000800000 */
[----:B------:R-:W-:-:S03]  /*7b70*/  LOP3.LUT R7, R5, R2, RZ, 0x3c, !PT ;  /* 0x0000000205077212 */ /* 0x000fc600078e3cff */
[----:B------:R-:W-:Y:S01]  /*7b80*/  IMAD R6, R0, 0x8, R3 ;  /* 0x0000000800067824 */ /* 0x000fe200078e0203 */
[----:B------:R-:W-:Y:S01]  /*7b90*/  SHF.L.U32 R5, R7, 0x1f, RZ ;  /* 0x0000001f07057819 */ /* 0x000fe200000006ff */
[----:B-1----:R-:W-:Y:S06]  /*7ba0*/  @!P0 BRA `(.L_x_146) ;  /* 0x00000004003c8947 */ /* 0x002fec0003800000 */
.L_x_160:
[----:B------:R-:W1:Y:S01]  /*7bb0*/  SYNCS.PHASECHK.TRANS64.TRYWAIT P0, [R6+URZ], R5 ;  /* 0x00000005060075a7 */ /* 0x000e62000800017f */
[----:B------:R-:W-:-:S05]  /*7bc0*/  VIADD R0, R0, 0x1 ;  /* 0x0000000100007836 */ /* 0x000fca0000000000 */
[----:B------:R-:W-:-:S04]  /*7bd0*/  ISETP.NE.AND P1, PT, R0, 0x7, PT ;  /* 0x000000070000780c */ /* 0x000fc80003f25270 */
[----:B------:R-:W-:Y:S02]  /*7be0*/  SEL R2, RZ, 0x1, P1 ;  /* 0x00000001ff027807 */ /* 0x000fe40000800000 */
[----:B------:R-:W-:Y:S02]  /*7bf0*/  SEL R0, R0, RZ, P1 ;  /* 0x000000ff00007207 */ /* 0x000fe40000800000 */
[----:B------:R-:W-:-:S03]  /*7c00*/  LOP3.LUT R7, R7, R2, RZ, 0x3c, !PT ;  /* 0x0000000207077212 */ /* 0x000fc600078e3cff */
[----:B0-----:R-:W-:Y:S01]  /*7c10*/  IMAD R9, R0, 0x8, R3 ;  /* 0x0000000800097824 */ /* 0x001fe200078e0203 */
[----:B------:R-:W-:Y:S01]  /*7c20*/  SHF.L.U32 R4, R7, 0x1f, RZ ;  /* 0x0000001f07047819 */ /* 0x000fe200000006ff */
[----:B-1----:R-:W-:Y:S06]  /*7c30*/  @!P0 BRA `(.L_x_147) ;  /* 0x00000004002c8947 */ /* 0x002fec0003800000 */
.L_x_161:
        /* <DEDUP_REMOVED lines=9> */
.L_x_162:
        /* <DEDUP_REMOVED lines=9> */
.L_x_163:
[----:B------:R-:W1:Y:S01]  /*7d60*/  SYNCS.PHASECHK.TRANS64.TRYWAIT P0, [R9+URZ], R4 ;  /* 0x00000004090075a7 */ /* 0x000e62000800017f */
[----:B------:R-:W-:-:S05]  /*7d70*/  VIADD R0, R0, 0x1 ;  /* 0x0000000100007836 */ /* 0x000fca0000000000 */
[----:B------:R-:W-:-:S04]  /*7d80*/  ISETP.NE.AND P1, PT, R0, 0x7, PT ;  /* 0x000000070000780c */ /* 0x000fc80003f25270 */
[----:B------:R-:W-:Y:S02]  /*7d90*/  SEL R2, RZ, 0x1, P1 ;  /* 0x00000001ff027807 */ /* 0x000fe40000800000 */
[----:B------:R-:W-:Y:S02]  /*7da0*/  SEL R0, R0, RZ, P1 ;  /* 0x000000ff00007207 */ /* 0x000fe40000800000 */
[----:B------:R-:W-:Y:S01]  /*7db0*/  LOP3.LUT R2, R7, R2, RZ, 0x3c, !PT ;  /* 0x0000000207027212 */ /* 0x000fe200078e3cff */
[----:B-1----:R-:W-:Y:S06]  /*7dc0*/  @!P0 BRA `(.L_x_150) ;  /* 0x0000000400048947 */ /* 0x002fec0003800000 */
.L_x_164:
[----:B------:R-:W-:Y:S01]  /*7dd0*/  IMAD R3, R0, 0x8, R3 ;  /* 0x0000000800037824 */ /* 0x000fe200078e0203 */
[----:B------:R-:W-:-:S07]  /*7de0*/  SHF.L.U32 R0, R2, 0x1f, RZ ;  /* 0x0000001f02007819 */ /* 0x000fce00000006ff */
.L_x_151:
[----:B--2---:R2:W3:Y:S02]  /*7df0*/  SYNCS.PHASECHK.TRANS64.TRYWAIT P0, [R3+URZ], R0 ;  /* 0x00000000030075a7 */ /* 0x0044e4000800017f */
[----:B---3--:R-:W-:Y:S05]  /*7e00*/  @!P0 NANOSLEEP.SYNCS 0x989680 ;  /* 0x009896800000895d */ /* 0x008fea0003900000 */
[----:B------:R-:W3:Y:S02]  /*7e10*/  @!P0 SYNCS.PHASECHK.TRANS64 P0, [R3+URZ], R0 ;  /* 0x00000000030085a7 */ /* 0x000ee4000800007f */
[----:B---3--:R-:W-:Y:S05]  /*7e20*/  @!P0 BRA `(.L_x_151) ;  /* 0xfffffffc00f08947 */ /* 0x008fea000383ffff */
.L_x_143:
[----:B------:R-:W-:Y:S05]  /*7e30*/  BSYNC B0 ;  /* 0x0000000000007941 */ /* 0x000fea0003800000 */
.L_x_142:
[----:B------:R-:W-:Y:S05]  /*7e40*/  EXIT ;  /* 0x000000000000794d */ /* 0x000fea0003800000 */
.L_x_17:
[----:B---3--:R3:W4:Y:S02]  /*7e50*/  SYNCS.PHASECHK.TRANS64.TRYWAIT P1, [R3+URZ], R0 ;  /* 0x00000000030075a7 */ /* 0x008724000802017f */
[----:B----4-:R-:W-:Y:S05]  /*7e60*/  @!P1 NANOSLEEP.SYNCS 0x989680 ;  /* 0x009896800000995d */ /* 0x010fea0003900000 */
[----:B------:R-:W4:Y:S02]  /*7e70*/  @!P1 SYNCS.PHASECHK.TRANS64 P1, [R3+URZ], R0 ;  /* 0x00000000030095a7 */ /* 0x000f24000802007f */
[----:B----4-:R-:W-:Y:S05]  /*7e80*/  @!P1 BRA `(.L_x_17) ;  /* 0xfffffffc00f09947 */ /* 0x010fea000383ffff */
[----:B------:R-:W-:Y:S05]  /*7e90*/  BRA `(.L_x_16) ;  /* 0xffffff9000f87947 */ /* 0x000fea000383ffff */
.L_x_22:
[----:B-1----:R-:W-:-:S04]  /*7ea0*/  IMAD.U32 R4, RZ, RZ, UR8 ;  /* 0x00000008ff047e24 */ /* 0x002fc8000f8e00ff */
[----:B------:R1:W2:Y:S03]  /*7eb0*/  SYNCS.PHASECHK.TRANS64.TRYWAIT P1, [R4+URZ], R3 ;  /* 0x00000003040075a7 */ /* 0x0002a6000802017f */
[----:B--2---:R-:W-:Y:S05]  /*7ec0*/  @!P1 NANOSLEEP.SYNCS 0x989680 ;  /* 0x009896800000995d */ /* 0x004fea0003900000 */
[----:B------:R-:W2:Y:S02]  /*7ed0*/  @!P1 SYNCS.PHASECHK.TRANS64 P1, [R4+URZ], R3 ;  /* 0x00000003040095a7 */ /* 0x000ea4000802007f */
[----:B--2---:R-:W-:Y:S05]  /*7ee0*/  @!P1 BRA `(.L_x_22) ;  /* 0xfffffffc00ec9947 */ /* 0x004fea000383ffff */
[----:B------:R-:W-:Y:S05]  /*7ef0*/  BRA `(.L_x_21) ;  /* 0xffffff9c00b47947 */ /* 0x000fea000383ffff */
.L_x_129:
[----:B------:R-:W-:Y:S01]  /*7f00*/  BSSY B1, `(.L_x_152) ;  /* 0x0000006000017945 */ /* 0x000fe20003800000 */
[----:B------:R-:W-:-:S07]  /*7f10*/  IMAD.MOV.U32 R15, RZ, RZ, -0x1 ;  /* 0xffffffffff0f7424 */ /* 0x000fce00078e00ff */
[----:B------:R-:W-:Y:S05]  /*7f20*/  WARPSYNC.COLLECTIVE R15, `(.L_x_153) ;  /* 0x000000000f0c7348 */ /* 0x000fea0003c00000 */
[----:B------:R-:W-:Y:S02]  /*7f30*/  ELECT P6, UR62, PT ;  /* 0x00000000003e782f */ /* 0x000fe400038c0000 */
[----:B------:R-:W-:Y:S01]  /*7f40*/  MOV R14, UR62 ;  /* 0x0000003e000e7c02 */ /* 0x000fe20008000f00 */
[----:B------:R-:W-:Y:S10]  /*7f50*/  ENDCOLLECTIVE ;  /* 0x000000000000791b */ /* 0x000ff40003800000 */
.L_x_153:
[----:B------:R-:W-:Y:S05]  /*7f60*/  BSYNC B1 ;  /* 0x0000000000017941 */ /* 0x000fea0003800000 */
.L_x_152:
[----:B------:R-:W-:Y:S05]  /*7f70*/  BRA `(.L_x_154) ;  /* 0xffffffec00d47947 */ /* 0x000fea000383ffff */
.L_x_132:
[----:B0-----:R0:W1:Y:S02]  /*7f80*/  SYNCS.PHASECHK.TRANS64.TRYWAIT P1, [R14+URZ+0x38], R7 ;  /* 0x000038070e0075a7 */ /* 0x001064000802017f */
[----:B-1----:R-:W-:Y:S05]  /*7f90*/  @!P1 NANOSLEEP.SYNCS 0x989680 ;  /* 0x009896800000995d */ /* 0x002fea0003900000 */
[----:B------:R-:W1:Y:S02]  /*7fa0*/  @!P1 SYNCS.PHASECHK.TRANS64 P1, [R14+URZ+0x38], R7 ;  /* 0x000038070e0095a7 */ /* 0x000e64000802007f */
[----:B-1----:R-:W-:Y:S05]  /*7fb0*/  @!P1 BRA `(.L_x_132) ;  /* 0xfffffffc00f09947 */ /* 0x002fea000383ffff */
[----:B------:R-:W-:Y:S05]  /*7fc0*/  BRA `(.L_x_155) ;  /* 0xfffffff000087947 */ /* 0x000fea000383ffff */
.L_x_141:
[----:B------:R-:W-:Y:S01]  /*7fd0*/  BSSY B0, `(.L_x_156) ;  /* 0x0000006000007945 */ /* 0x000fe20003800000 */
[----:B------:R-:W-:-:S07]  /*7fe0*/  IMAD.MOV.U32 R15, RZ, RZ, -0x1 ;  /* 0xffffffffff0f7424 */ /* 0x000fce00078e00ff */
[----:B------:R-:W-:Y:S05]  /*7ff0*/  WARPSYNC.COLLECTIVE R15, `(.L_x_157) ;  /* 0x000000000f0c7348 */ /* 0x000fea0003c00000 */
[----:B------:R-:W-:Y:S02]  /*8000*/  ELECT P6, UR62, PT ;  /* 0x00000000003e782f */ /* 0x000fe400038c0000 */
[----:B------:R-:W-:Y:S01]  /*8010*/  MOV R14, UR62 ;  /* 0x0000003e000e7c02 */ /* 0x000fe20008000f00 */
[----:B------:R-:W-:Y:S10]  /*8020*/  ENDCOLLECTIVE ;  /* 0x000000000000791b */ /* 0x000ff40003800000 */
.L_x_157:
[----:B------:R-:W-:Y:S05]  /*8030*/  BSYNC B0 ;  /* 0x0000000000007941 */ /* 0x000fea0003800000 */
.L_x_156:
[----:B------:R-:W-:Y:S05]  /*8040*/  BRA `(.L_x_158) ;  /* 0xfffffff800607947 */ /* 0x000fea000383ffff */
.L_x_145:
[----:B0-----:R0:W1:Y:S02]  /*8050*/  SYNCS.PHASECHK.TRANS64.TRYWAIT P0, [R7+URZ], R2 ;  /* 0x00000002070075a7 */ /* 0x001064000800017f */
[----:B-1----:R-:W-:Y:S05]  /*8060*/  @!P0 NANOSLEEP.SYNCS 0x989680 ;  /* 0x009896800000895d */ /* 0x002fea0003900000 */
[----:B------:R-:W1:Y:S02]  /*8070*/  @!P0 SYNCS.PHASECHK.TRANS64 P0, [R7+URZ], R2 ;  /* 0x00000002070085a7 */ /* 0x000e64000800007f */
[----:B-1----:R-:W-:Y:S05]  /*8080*/  @!P0 BRA `(.L_x_145) ;  /* 0xfffffffc00f08947 */ /* 0x002fea000383ffff */
[----:B------:R-:W-:Y:S05]  /*8090*/  BRA `(.L_x_159) ;  /* 0xfffffff800a07947 */ /* 0x000fea000383ffff */
.L_x_146:
[----:B0-----:R0:W1:Y:S02]  /*80a0*/  SYNCS.PHASECHK.TRANS64.TRYWAIT P0, [R9+URZ], R4 ;  /* 0x00000004090075a7 */ /* 0x001064000800017f */
[----:B-1----:R-:W-:Y:S05]  /*80b0*/  @!P0 NANOSLEEP.SYNCS 0x989680 ;  /* 0x009896800000895d */ /* 0x002fea0003900000 */
[----:B------:R-:W1:Y:S02]  /*80c0*/  @!P0 SYNCS.PHASECHK.TRANS64 P0, [R9+URZ], R4 ;  /* 0x00000004090085a7 */ /* 0x000e64000800007f */
[----:B-1----:R-:W-:Y:S05]  /*80d0*/  @!P0 BRA `(.L_x_146) ;  /* 0xfffffffc00f08947 */ /* 0x002fea000383ffff */
[----:B------:R-:W-:Y:S05]  /*80e0*/  BRA `(.L_x_160) ;  /* 0xfffffff800b07947 */ /* 0x000fea000383ffff */
.L_x_147:
[----:B0-----:R0:W1:Y:S02]  /*80f0*/  SYNCS.PHASECHK.TRANS64.TRYWAIT P0, [R6+URZ], R5 ;  /* 0x00000005060075a7 */ /* 0x001064000800017f */
[----:B-1----:R-:W-:Y:S05]  /*8100*/  @!P0 NANOSLEEP.SYNCS 0x989680 ;  /* 0x009896800000895d */ /* 0x002fea0003900000 */
[----:B------:R-:W1:Y:S02]  /*8110*/  @!P0 SYNCS.PHASECHK.TRANS64 P0, [R6+URZ], R5 ;  /* 0x00000005060085a7 */ /* 0x000e64000800007f */
[----:B-1----:R-:W-:Y:S05]  /*8120*/  @!P0 BRA `(.L_x_147) ;  /* 0xfffffffc00f08947 */ /* 0x002fea000383ffff */
[----:B------:R-:W-:Y:S05]  /*8130*/  BRA `(.L_x_161) ;  /* 0xfffffff800c07947 */ /* 0x000fea000383ffff */
.L_x_148:
[----:B0-----:R0:W1:Y:S02]  /*8140*/  SYNCS.PHASECHK.TRANS64.TRYWAIT P0, [R9+URZ], R4 ;  /* 0x00000004090075a7 */ /* 0x001064000800017f */
[----:B-1----:R-:W-:Y:S05]  /*8150*/  @!P0 NANOSLEEP.SYNCS 0x989680 ;  /* 0x009896800000895d */ /* 0x002fea0003900000 */
[----:B------:R-:W1:Y:S02]  /*8160*/  @!P0 SYNCS.PHASECHK.TRANS64 P0, [R9+URZ], R4 ;  /* 0x00000004090085a7 */ /* 0x000e64000800007f */
[----:B-1----:R-:W-:Y:S05]  /*8170*/  @!P0 BRA `(.L_x_148) ;  /* 0xfffffffc00f08947 */ /* 0x002fea000383ffff */
[----:B------:R-:W-:Y:S05]  /*8180*/  BRA `(.L_x_162) ;  /* 0xfffffff800d07947 */ /* 0x000fea000383ffff */
.L_x_149:
[----:B0-----:R0:W1:Y:S02]  /*8190*/  SYNCS.PHASECHK.TRANS64.TRYWAIT P0, [R6+URZ], R5 ;  /* 0x00000005060075a7 */ /* 0x001064000800017f */
[----:B-1----:R-:W-:Y:S05]  /*81a0*/  @!P0 NANOSLEEP.SYNCS 0x989680 ;  /* 0x009896800000895d */ /* 0x002fea0003900000 */
[----:B------:R-:W1:Y:S02]  /*81b0*/  @!P0 SYNCS.PHASECHK.TRANS64 P0, [R6+URZ], R5 ;  /* 0x00000005060085a7 */ /* 0x000e64000800007f */
[----:B-1----:R-:W-:Y:S05]  /*81c0*/  @!P0 BRA `(.L_x_149) ;  /* 0xfffffffc00f08947 */ /* 0x002fea000383ffff */
[----:B------:R-:W-:Y:S05]  /*81d0*/  BRA `(.L_x_163) ;  /* 0xfffffff800e07947 */ /* 0x000fea000383ffff */
.L_x_150:
[----:B-1----:R1:W2:Y:S02]  /*81e0*/  SYNCS.PHASECHK.TRANS64.TRYWAIT P0, [R9+URZ], R4 ;  /* 0x00000004090075a7 */ /* 0x0022a4000800017f */
[----:B--2---:R-:W-:Y:S05]  /*81f0*/  @!P0 NANOSLEEP.SYNCS 0x989680 ;  /* 0x009896800000895d */ /* 0x004fea0003900000 */
[----:B------:R-:W2:Y:S02]  /*8200*/  @!P0 SYNCS.PHASECHK.TRANS64 P0, [R9+URZ], R4 ;  /* 0x00000004090085a7 */ /* 0x000ea4000800007f */
[----:B--2---:R-:W-:Y:S05]  /*8210*/  @!P0 BRA `(.L_x_150) ;  /* 0xfffffffc00f08947 */ /* 0x004fea000383ffff */
[----:B------:R-:W-:Y:S05]  /*8220*/  BRA `(.L_x_164) ;  /* 0xfffffff800e87947 */ /* 0x000fea000383ffff */
.L_x_165:
[----:B------:R-:W-:-:S00]  /*8230*/  BRA `(.L_x_165) ;  /* 0xfffffffc00fc7947 */ /* 0x000fc0000383ffff */
[----:B------:R-:W-:-:S00]  /*8240*/  NOP ;  /* 0x0000000000007918 */ /* 0x000fc00000000000 */
        /* <DEDUP_REMOVED lines=11> */
.L_x_166:


//--------------------- .nv.global.init           --------------------------
	.section	.nv.global.init,"aw",@progbits
.nv.global.init:
	.type		$str$22,@object
	.size		$str$22,($str$23 - $str$22)
$str$22:
        /*0000*/ 	.byte	0x6b, 0x5f, 0x74, 0x69, 0x6c, 0x65, 0x5f, 0x63, 0x6f, 0x75, 0x6e, 0x74, 0x20, 0x3e, 0x3d, 0x20
        /*0010*/ 	.byte	0x31, 0x00
	.type		$str$23,@object
	.size		$str$23,(__unnamed_1 - $str$23)
$str$23:
        /*0012*/ 	.byte	0x2f, 0x74, 0x6d, 0x70, 0x2f, 0x63, 0x75, 0x74, 0x6c, 0x61, 0x73, 0x73, 0x5f, 0x73, 0x77, 0x65
        /*0022*/ 	.byte	0x65, 0x70, 0x5f, 0x73, 0x72, 0x63, 0x2f, 0x69, 0x6e, 0x63, 0x6c, 0x75, 0x64, 0x65, 0x2f, 0x63
        /*0032*/ 	.byte	0x75, 0x74, 0x6c, 0x61, 0x73, 0x73, 0x2f, 0x67, 0x65, 0x6d, 0x6d, 0x2f, 0x63, 0x6f, 0x6c, 0x6c
        /*0042*/ 	.byte	0x65, 0x63, 0x74, 0x69, 0x76, 0x65, 0x2f, 0x73, 0x6d, 0x39, 0x30, 0x5f, 0x6d, 0x6d, 0x61, 0x5f
        /*0052*/ 	.byte	0x74, 0x6d, 0x61, 0x5f, 0x67, 0x6d, 0x6d, 0x61, 0x5f, 0x73, 0x73, 0x5f, 0x77, 0x61, 0x72, 0x70
        /*0062*/ 	.byte	0x73, 0x70, 0x65, 0x63, 0x69, 0x61, 0x6c, 0x69, 0x7a, 0x65, 0x64, 0x2e, 0x68, 0x70, 0x70, 0x00
	.type		__unnamed_1,@object
	.size		__unnamed_1,(.L_0 - __unnamed_1)
__unnamed_1:
        /*0072*/ 	.byte	0x76, 0x6f, 0x69, 0x64, 0x20, 0x63, 0x75, 0x74, 0x6c, 0x61, 0x73, 0x73, 0x3a, 0x3a, 0x67, 0x65
        /* <DEDUP_REMOVED lines=179> */
        /*0bb2*/ 	.byte	0x64, 0x65, 0x6e, 0x74, 0x69, 0x74, 0x79, 0x5d, 0x00
.L_0:


//--------------------- .nv.shared._ZN7cutlass13device_kernelINS_4gemm6kernel13GemmUniversalIN4cute5tupleIJiiiiEEENS1_10collective13CollectiveMmaINS1_34MainloopSm90TmaGmmaWarpSpecializedILi7ENS5_IJNS4_1CILi1EEESB_SB_EEENS1_35KernelTmaWarpSpecializedCooperativeEEENS5_IJNSA_ILi192EEENSA_ILi48EEENSA_ILi64EEEEEENS_6half_tENS5_IJlSB_lEEESJ_SK_NS4_8TiledMMAINS4_8MMA_AtomIJNS4_4SM904GMMA25MMA_64x16x16_F32F16F16_SSILNSO_5MajorE0ELSQ_0ELNSO_7ScaleInE1ELSR_1EEEEEENS4_6LayoutINS5_IJNSA_ILi2EEESB_SB_EEENS5_IJSB_NSA_ILi0EEESX_EEEEENS5_IJNS4_10UnderscoreES10_S10_EEEEENS4_13SM90_TMA_LOADENS4_14ComposedLayoutINS4_7SwizzleILi3ELi4ELi3EEENS4_18smem_ptr_flag_bitsILi16EEENSU_INS5_IJNSA_ILi8EEESH_EEENS5_IJSH_SB_EEEEEEEvNS4_8identityES13_S1D_vS1E_EENS_8epilogue10collective6detail29Sm90TmaWarpSpecializedAdapterINS1H_15DefaultEpilogueISJ_SK_SK_NS1G_6thread17LinearCombinationISJ_Li1EffLNS1L_9ScaleType4KindE0ELNS_15FloatRoundStyleE2ESJ_EENS1_15EpilogueDefaultEEEEEvvEEEEvNT_6ParamsE --------------------------
	.section	.nv.shared._ZN7cutlass13device_kernelINS_4gemm6kernel13GemmUniversalIN4cute5tupleIJiiiiEEENS1_10collective13CollectiveMmaINS1_34MainloopSm90TmaGmmaWarpSpecializedILi7ENS5_IJNS4_1CILi1EEESB_SB_EEENS1_35KernelTmaWarpSpecializedCooperativeEEENS5_IJNSA_ILi192EEENSA_ILi48EEENSA_ILi64EEEEEENS_6half_tENS5_IJlSB_lEEESJ_SK_NS4_8TiledMMAINS4_8MMA_AtomIJNS4_4SM904GMMA25MMA_64x16x16_F32F16F16_SSILNSO_5MajorE0ELSQ_0ELNSO_7ScaleInE1ELSR_1EEEEEENS4_6LayoutINS5_IJNSA_ILi2EEESB_SB_EEENS5_IJSB_NSA_ILi0EEESX_EEEEENS5_IJNS4_10UnderscoreES10_S10_EEEEENS4_13SM90_TMA_LOADENS4_14ComposedLayoutINS4_7SwizzleILi3ELi4ELi3EEENS4_18smem_ptr_flag_bitsILi16EEENSU_INS5_IJNSA_ILi8EEESH_EEENS5_IJSH_SB_EEEEEEEvNS4_8identityES13_S1D_vS1E_EENS_8epilogue10collective6detail29Sm90TmaWarpSpecializedAdapterINS1H_15DefaultEpilogueISJ_SK_SK_NS1G_6thread17LinearCombinationISJ_Li1EffLNS1L_9ScaleType4KindE0ELNS_15FloatRoundStyleE2ESJ_EENS1_15EpilogueDefaultEEEEEvvEEEEvNT_6ParamsE,"aw",@nobits
	.sectionflags	@""
	.align	16
	.zero		1024


//--------------------- .nv.shared.reserved.0     --------------------------
	.section	.nv.shared.reserved.0,"aw",@nobits
	.weak		__nv_reservedSMEM_offset_0_alias
	.size		__nv_reservedSMEM_offset_0_alias, 0, 0
	.other		__nv_reservedSMEM_offset_0_alias,@"STO_CUDA_RESERVED_SHARED STV_DEFAULT"
__nv_reservedSMEM_offset_0_alias:
	.zero		0


//--------------------- .nv.global                --------------------------
	.section	.nv.global,"aw",@nobits
.nv.global:
	.type		_ZN40_INTERNAL_ed42c599_4_k_cu_aa39b7e2_105034cute1_E,@object
	.size		_ZN40_INTERNAL_ed42c599_4_k_cu_aa39b7e2_105034cute1_E,(_ZN40_INTERNAL_ed42c599_4_k_cu_aa39b7e2_105034cuda3std3__45__cpo6cbeginE - _ZN40_INTERNAL_ed42c599_4_k_cu_aa39b7e2_105034cute1_E)
_ZN40_INTERNAL_ed42c599_4_k_cu_aa39b7e2_105034cute1_E:
	.zero		1
	.type		_ZN40_INTERNAL_ed42c599_4_k_cu_aa39b7e2_105034cuda3std3__45__cpo6cbeginE,@object
	.size		_ZN40_INTERNAL_ed42c599_4_k_cu_aa39b7e2_105034cuda3std3__45__cpo6cbeginE,(_ZN40_INTERNAL_ed42c599_4_k_cu_aa39b7e2_105034cuda3std3__48in_placeE - _ZN40_INTERNAL_ed42c599_4_k_cu_aa39b7e2_105034cuda3std3__45__cpo6cbeginE)
_ZN40_INTERNAL_ed42c599_4_k_cu_aa39b7e2_105034cuda3std3__45__cpo6cbeginE:
	.zero		1
	.type		_ZN40_INTERNAL_ed42c599_4_k_cu_aa39b7e2_105034cuda3std3__48in_placeE,@object
	.size		_ZN40_INTERNAL_ed42c599_4_k_cu_aa39b7e2_105034cuda3std3__48in_placeE,(_ZN40_INTERNAL_ed42c599_4_k_cu_aa39b7e2_105034cuda3std6ranges3__45__cpo9iter_moveE - _ZN40_INTERNAL_ed42c599_4_k_cu_aa39b7e2_105034cuda3std3__48in_placeE)
_ZN40_INTERNAL_ed42c599_4_k_cu_aa39b7e2_105034cuda3std3__48in_placeE:
	.zero		1
	.type		_ZN40_INTERNAL_ed42c599_4_k_cu_aa39b7e2_105034cuda3std6ranges3__45__cpo9iter_moveE,@object
	.size		_ZN40_INTERNAL_ed42c599_4_k_cu_aa39b7e2_105034cuda3std6ranges3__45__cpo9iter_moveE,(_ZN40_INTERNAL_ed42c599_4_k_cu_aa39b7e2_105034cuda3std3__45__cpo5beginE - _ZN40_INTERNAL_ed42c599_4_k_cu_aa39b7e2_105034cuda3std6ranges3__45__cpo9iter_moveE)
_ZN40_INTERNAL_ed42c599_4_k_cu_aa39b7e2_105034cuda3std6ranges3__45__cpo9iter_moveE:
	.zero		1
	.type		_ZN40_INTERNAL_ed42c599_4_k_cu_aa39b7e2_105034cuda3std3__45__cpo5beginE,@object
	.size		_ZN40_INTERNAL_ed42c599_4_k_cu_aa39b7e2_105034cuda3std3__45__cpo5beginE,(_ZN40_INTERNAL_ed42c599_4_k_cu_aa39b7e2_105034cuda3std3__442_GLOBAL__N__ed42c599_4_k_cu_aa39b7e2_105036ignoreE - _ZN40_INTERNAL_ed42c599_4_k_cu_aa39b7e2_105034cuda3std3__45__cpo5beginE)
_ZN40_INTERNAL_ed42c599_4_k_cu_aa39b7e2_105034cuda3std3__45__cpo5beginE:
	.zero		1
	.type		_ZN40_INTERNAL_ed42c599_4_k_cu_aa39b7e2_105034cuda3std3__442_GLOBAL__N__ed42c599_4_k_cu_aa39b7e2_105036ignoreE,@object
	.size		_ZN40_INTERNAL_ed42c599_4_k_cu_aa39b7e2_105034cuda3std3__442_GLOBAL__N__ed42c599_4_k_cu_aa39b7e2_105036ignoreE,(_ZN40_INTERNAL_ed42c599_4_k_cu_aa39b7e2_105034cute7productE - _ZN40_INTERNAL_ed42c599_4_k_cu_aa39b7e2_105034cuda3std3__442_GLOBAL__N__ed42c599_4_k_cu_aa39b7e2_105036ignoreE)
_ZN40_INTERNAL_ed42c599_4_k_cu_aa39b7e2_105034cuda3std3__442_GLOBAL__N__ed42c599_4_k_cu_aa39b7e2_105036ignoreE:
	.zero		1
	.type		_ZN40_INTERNAL_ed42c599_4_k_cu_aa39b7e2_105034cute7productE,@object
	.size		_ZN40_INTERNAL_ed42c599_4_k_cu_aa39b7e2_105034cute7productE,(_ZN40_INTERNAL_ed42c599_4_k_cu_aa39b7e2_105034cuda3std3__45__cpo3endE - _ZN40_INTERNAL_ed42c599_4_k_cu_aa39b7e2_105034cute7productE)
_ZN40_INTERNAL_ed42c599_4_k_cu_aa39b7e2_105034cute7productE:
	.zero		1
	.type		_ZN40_INTERNAL_ed42c599_4_k_cu_aa39b7e2_105034cuda3std3__45__cpo3endE,@object
	.size		_ZN40_INTERNAL_ed42c599_4_k_cu_aa39b7e2_105034cuda3std3__45__cpo3endE,(_ZN40_INTERNAL_ed42c599_4_k_cu_aa39b7e2_105034cuda3std3__419piecewise_constructE - _ZN40_INTERNAL_ed42c599_4_k_cu_aa39b7e2_105034cuda3std3__45__cpo3endE)
_ZN40_INTERNAL_ed42c599_4_k_cu_aa39b7e2_105034cuda3std3__45__cpo3endE:
	.zero		1
	.type		_ZN40_INTERNAL_ed42c599_4_k_cu_aa39b7e2_105034cuda3std3__419piecewise_constructE,@object
	.size		_ZN40_INTERNAL_ed42c599_4_k_cu_aa39b7e2_105034cuda3std3__419piecewise_constructE,(_ZN40_INTERNAL_ed42c599_4_k_cu_aa39b7e2_105034cuda3std3__45__cpo4cendE - _ZN40_INTERNAL_ed42c599_4_k_cu_aa39b7e2_105034cuda3std3__419piecewise_constructE)
_ZN40_INTERNAL_ed42c599_4_k_cu_aa39b7e2_105034cuda3std3__419piecewise_constructE:
	.zero		1
	.type		_ZN40_INTERNAL_ed42c599_4_k_cu_aa39b7e2_105034cuda3std3__45__cpo4cendE,@object
	.size		_ZN40_INTERNAL_ed42c599_4_k_cu_aa39b7e2_105034cuda3std3__45__cpo4cendE,(_ZN40_INTERNAL_ed42c599_4_k_cu_aa39b7e2_105034cuda3std6ranges3__45__cpo4swapE - _ZN40_INTERNAL_ed42c599_4_k_cu_aa39b7e2_105034cuda3std3__45__cpo4cendE)
_ZN40_INTERNAL_ed42c599_4_k_cu_aa39b7e2_105034cuda3std3__45__cpo4cendE:
	.zero		1
	.type		_ZN40_INTERNAL_ed42c599_4_k_cu_aa39b7e2_105034cuda3std6ranges3__45__cpo4swapE,@object
	.size		_ZN40_INTERNAL_ed42c599_4_k_cu_aa39b7e2_105034cuda3std6ranges3__45__cpo4swapE,(.L_8 - _ZN40_INTERNAL_ed42c599_4_k_cu_aa39b7e2_105034cuda3std6ranges3__45__cpo4swapE)
_ZN40_INTERNAL_ed42c599_4_k_cu_aa39b7e2_105034cuda3std6ranges3__45__cpo4swapE:
	.zero		1
.L_8:


//--------------------- .nv.constant0._ZN7cutlass13device_kernelINS_4gemm6kernel13GemmUniversalIN4cute5tupleIJiiiiEEENS1_10collective13CollectiveMmaINS1_34MainloopSm90TmaGmmaWarpSpecializedILi7ENS5_IJNS4_1CILi1EEESB_SB_EEENS1_35KernelTmaWarpSpecializedCooperativeEEENS5_IJNSA_ILi192EEENSA_ILi48EEENSA_ILi64EEEEEENS_6half_tENS5_IJlSB_lEEESJ_SK_NS4_8TiledMMAINS4_8MMA_AtomIJNS4_4SM904GMMA25MMA_64x16x16_F32F16F16_SSILNSO_5MajorE0ELSQ_0ELNSO_7ScaleInE1ELSR_1EEEEEENS4_6LayoutINS5_IJNSA_ILi2EEESB_SB_EEENS5_IJSB_NSA_ILi0EEESX_EEEEENS5_IJNS4_10UnderscoreES10_S10_EEEEENS4_13SM90_TMA_LOADENS4_14ComposedLayoutINS4_7SwizzleILi3ELi4ELi3EEENS4_18smem_ptr_flag_bitsILi16EEENSU_INS5_IJNSA_ILi8EEESH_EEENS5_IJSH_SB_EEEEEEEvNS4_8identityES13_S1D_vS1E_EENS_8epilogue10collective6detail29Sm90TmaWarpSpecializedAdapterINS1H_15DefaultEpilogueISJ_SK_SK_NS1G_6thread17LinearCombinationISJ_Li1EffLNS1L_9ScaleType4KindE0ELNS_15FloatRoundStyleE2ESJ_EENS1_15EpilogueDefaultEEEEEvvEEEEvNT_6ParamsE --------------------------
	.section	.nv.constant0._ZN7cutlass13device_kernelINS_4gemm6kernel13GemmUniversalIN4cute5tupleIJiiiiEEENS1_10collective13CollectiveMmaINS1_34MainloopSm90TmaGmmaWarpSpecializedILi7ENS5_IJNS4_1CILi1EEESB_SB_EEENS1_35KernelTmaWarpSpecializedCooperativeEEENS5_IJNSA_ILi192EEENSA_ILi48EEENSA_ILi64EEEEEENS_6half_tENS5_IJlSB_lEEESJ_SK_NS4_8TiledMMAINS4_8MMA_AtomIJNS4_4SM904GMMA25MMA_64x16x16_F32F16F16_SSILNSO_5MajorE0ELSQ_0ELNSO_7ScaleInE1ELSR_1EEEEEENS4_6LayoutINS5_IJNSA_ILi2EEESB_SB_EEENS5_IJSB_NSA_ILi0EEESX_EEEEENS5_IJNS4_10UnderscoreES10_S10_EEEEENS4_13SM90_TMA_LOADENS4_14ComposedLayoutINS4_7SwizzleILi3ELi4ELi3EEENS4_18smem_ptr_flag_bitsILi16EEENSU_INS5_IJNSA_ILi8EEESH_EEENS5_IJSH_SB_EEEEEEEvNS4_8identityES13_S1D_vS1E_EENS_8epilogue10collective6detail29Sm90TmaWarpSpecializedAdapterINS1H_15DefaultEpilogueISJ_SK_SK_NS1G_6thread17LinearCombinationISJ_Li1EffLNS1L_9ScaleType4KindE0ELNS_15FloatRoundStyleE2ESJ_EENS1_15EpilogueDefaultEEEEEvvEEEEvNT_6ParamsE,"a",@progbits
	.sectionflags	@""
	.align	4
.nv.constant0._ZN7cutlass13device_kernelINS_4gemm6kernel13GemmUniversalIN4cute5tupleIJiiiiEEENS1_10collective13CollectiveMmaINS1_34MainloopSm90TmaGmmaWarpSpecializedILi7ENS5_IJNS4_1CILi1EEESB_SB_EEENS1_35KernelTmaWarpSpecializedCooperativeEEENS5_IJNSA_ILi192EEENSA_ILi48EEENSA_ILi64EEEEEENS_6half_tENS5_IJlSB_lEEESJ_SK_NS4_8TiledMMAINS4_8MMA_AtomIJNS4_4SM904GMMA25MMA_64x16x16_F32F16F16_SSILNSO_5MajorE0ELSQ_0ELNSO_7ScaleInE1ELSR_1EEEEEENS4_6LayoutINS5_IJNSA_ILi2EEESB_SB_EEENS5_IJSB_NSA_ILi0EEESX_EEEEENS5_IJNS4_10UnderscoreES10_S10_EEEEENS4_13SM90_TMA_LOADENS4_14ComposedLayoutINS4_7SwizzleILi3ELi4ELi3EEENS4_18smem_ptr_flag_bitsILi16EEENSU_INS5_IJNSA_ILi8EEESH_EEENS5_IJSH_SB_EEEEEEEvNS4_8identityES13_S1D_vS1E_EENS_8epilogue10collective6detail29Sm90TmaWarpSpecializedAdapterINS1H_15DefaultEpilogueISJ_SK_SK_NS1G_6thread17LinearCombinationISJ_Li1EffLNS1L_9ScaleType4KindE0ELNS_15FloatRoundStyleE2ESJ_EENS1_15EpilogueDefaultEEEEEvvEEEEvNT_6ParamsE:
	.zero		1664


//--------------------- SYMBOLS --------------------------

	.type		.nv.reservedSmem.offset0,@object
	.size		.nv.reservedSmem.offset0,0x4
	.type		__assertfail,@function
